//
// Generated by NVIDIA NVVM Compiler
//
// Compiler Build ID: CL-36424714
// Cuda compilation tools, release 13.0, V13.0.88
// Based on NVVM 20.0.0
//

.version 9.0
.target sm_100
.address_size 64

	// .globl	ttm_squeeze_batch_f32

.visible .entry ttm_squeeze_batch_f32(
	.param .u64 .ptr .align 1 ttm_squeeze_batch_f32_param_0,
	.param .u64 .ptr .align 1 ttm_squeeze_batch_f32_param_1,
	.param .u64 .ptr .align 1 ttm_squeeze_batch_f32_param_2,
	.param .u64 .ptr .align 1 ttm_squeeze_batch_f32_param_3,
	.param .u64 .ptr .align 1 ttm_squeeze_batch_f32_param_4,
	.param .u64 .ptr .align 1 ttm_squeeze_batch_f32_param_5,
	.param .u64 .ptr .align 1 ttm_squeeze_batch_f32_param_6,
	.param .u64 .ptr .align 1 ttm_squeeze_batch_f32_param_7,
	.param .u32 ttm_squeeze_batch_f32_param_8,
	.param .u32 ttm_squeeze_batch_f32_param_9,
	.param .u32 ttm_squeeze_batch_f32_param_10,
	.param .u64 .ptr .align 1 ttm_squeeze_batch_f32_param_11,
	.param .u64 .ptr .align 1 ttm_squeeze_batch_f32_param_12
)
{
	.reg .pred 	%p<65>;
	.reg .b16 	%rs<29>;
	.reg .b32 	%r<89>;
	.reg .b32 	%f<70>;
	.reg .b64 	%rd<67>;
	.reg .b64 	%fd<471>;

	ld.param.u64 	%rd27, [ttm_squeeze_batch_f32_param_0];
	ld.param.u64 	%rd28, [ttm_squeeze_batch_f32_param_1];
	ld.param.u64 	%rd29, [ttm_squeeze_batch_f32_param_2];
	ld.param.u64 	%rd20, [ttm_squeeze_batch_f32_param_3];
	ld.param.u64 	%rd21, [ttm_squeeze_batch_f32_param_4];
	ld.param.u64 	%rd22, [ttm_squeeze_batch_f32_param_5];
	ld.param.u64 	%rd23, [ttm_squeeze_batch_f32_param_6];
	ld.param.u64 	%rd24, [ttm_squeeze_batch_f32_param_7];
	ld.param.u32 	%r48, [ttm_squeeze_batch_f32_param_8];
	ld.param.u32 	%r50, [ttm_squeeze_batch_f32_param_9];
	ld.param.u32 	%r49, [ttm_squeeze_batch_f32_param_10];
	ld.param.u64 	%rd25, [ttm_squeeze_batch_f32_param_11];
	ld.param.u64 	%rd26, [ttm_squeeze_batch_f32_param_12];
	cvta.to.global.u64 	%rd1, %rd25;
	cvta.to.global.u64 	%rd2, %rd26;
	cvta.to.global.u64 	%rd3, %rd28;
	cvta.to.global.u64 	%rd4, %rd27;
	cvta.to.global.u64 	%rd5, %rd29;
	mov.u32 	%r1, %ctaid.x;
	setp.ge.s32 	%p2, %r1, %r50;
	@%p2 bra 	$L__BB0_63;
	mul.lo.s32 	%r2, %r48, %r1;
	mov.u32 	%r3, %tid.x;
	setp.ge.s32 	%p3, %r3, %r48;
	@%p3 bra 	$L__BB0_4;
	mov.u32 	%r4, %ntid.x;
	mov.u32 	%r75, %r3;
$L__BB0_3:
	add.s32 	%r51, %r75, %r2;
	mul.wide.s32 	%rd30, %r51, 4;
	add.s64 	%rd31, %rd1, %rd30;
	mov.b32 	%r52, 2147483647;
	st.global.u32 	[%rd31], %r52;
	add.s64 	%rd32, %rd2, %rd30;
	st.global.u32 	[%rd32], %r52;
	add.s32 	%r75, %r75, %r4;
	setp.lt.s32 	%p4, %r75, %r48;
	@%p4 bra 	$L__BB0_3;
$L__BB0_4:
	bar.sync 	0;
	setp.ne.s32 	%p5, %r3, 0;
	@%p5 bra 	$L__BB0_63;
	cvta.to.global.u64 	%rd33, %rd20;
	mul.wide.u32 	%rd34, %r1, 4;
	add.s64 	%rd35, %rd33, %rd34;
	ld.global.nc.u32 	%r7, [%rd35];
	cvta.to.global.u64 	%rd36, %rd21;
	add.s64 	%rd6, %rd36, %rd34;
	cvta.to.global.u64 	%rd37, %rd22;
	add.s64 	%rd7, %rd37, %rd34;
	cvta.to.global.u64 	%rd38, %rd23;
	add.s64 	%rd8, %rd38, %rd34;
	cvta.to.global.u64 	%rd39, %rd24;
	add.s64 	%rd9, %rd39, %rd34;
	setp.lt.s32 	%p6, %r7, 1;
	setp.lt.s32 	%p7, %r49, 0;
	or.pred  	%p8, %p7, %p6;
	setp.ge.s32 	%p9, %r49, %r48;
	or.pred  	%p10, %p9, %p8;
	@%p10 bra 	$L__BB0_63;
	ld.global.nc.f32 	%f1, [%rd9];
	ld.global.nc.f32 	%f2, [%rd8];
	ld.global.nc.f32 	%f3, [%rd7];
	ld.global.nc.f32 	%f4, [%rd6];
	add.s32 	%r53, %r7, -1;
	add.s32 	%r78, %r53, %r49;
	cvt.rn.f64.u32 	%fd1, %r7;
	rcp.rn.f64 	%fd2, %fd1;
	mul.f64 	%fd137, %fd1, 0d3FE0000000000000;
	cvt.rn.f64.u32 	%fd3, %r53;
	mul.f64 	%fd4, %fd137, %fd3;
	setp.lt.s32 	%p12, %r48, 1;
	mov.pred 	%p11, 0;
	mov.pred 	%p64, %p11;
	@%p12 bra 	$L__BB0_12;
	min.u32 	%r9, %r7, %r48;
	mov.b32 	%r76, 0;
	bra.uni 	$L__BB0_9;
$L__BB0_8:
	add.s32 	%r76, %r76, 1;
	setp.eq.s32 	%p20, %r76, %r9;
	mov.pred 	%p64, %p11;
	@%p20 bra 	$L__BB0_12;
$L__BB0_9:
	mul.wide.u32 	%rd40, %r76, 4;
	add.s64 	%rd41, %rd5, %rd40;
	ld.global.nc.f32 	%f12, [%rd41];
	abs.f32 	%f13, %f12;
	setp.equ.f32 	%p14, %f13, 0f7F800000;
	mov.pred 	%p64, -1;
	@%p14 bra 	$L__BB0_12;
	add.s64 	%rd43, %rd4, %rd40;
	ld.global.nc.f32 	%f14, [%rd43];
	abs.f32 	%f15, %f14;
	setp.equ.f32 	%p16, %f15, 0f7F800000;
	@%p16 bra 	$L__BB0_12;
	add.s64 	%rd45, %rd3, %rd40;
	ld.global.nc.f32 	%f16, [%rd45];
	abs.f32 	%f17, %f16;
	setp.ne.f32 	%p18, %f17, 0f7F800000;
	@%p18 bra 	$L__BB0_8;
$L__BB0_12:
	setp.ge.s32 	%p21, %r78, %r48;
	@%p21 bra 	$L__BB0_63;
	mul.f64 	%fd138, %fd4, %fd4;
	shl.b32 	%r56, %r7, 1;
	cvt.rn.f64.u32 	%fd139, %r56;
	add.f64 	%fd140, %fd139, 0dBFF0000000000000;
	mul.f64 	%fd141, %fd1, %fd3;
	mul.f64 	%fd142, %fd141, %fd140;
	div.rn.f64 	%fd143, %fd142, 0d4018000000000000;
	mul.f64 	%fd144, %fd143, %fd1;
	sub.f64 	%fd145, %fd144, %fd138;
	rcp.rn.f64 	%fd5, %fd145;
	mov.b32 	%r77, 0;
	mov.b16 	%rs26, 0;
	cvt.u16.u32 	%rs12, %r49;
	not.pred 	%p49, %p64;
	mov.u16 	%rs27, %rs26;
	mov.u16 	%rs28, %rs26;
$L__BB0_14:
	setp.lt.s32 	%p22, %r7, 1;
	add.s16 	%rs13, %rs26, %rs12;
	add.s32 	%r57, %r49, %r77;
	max.s32 	%r14, %r57, %r78;
	cvt.u16.u32 	%rs14, %r14;
	sub.s16 	%rs15, %rs14, %rs13;
	add.s16 	%rs4, %rs15, 1;
	sub.s32 	%r15, %r14, %r57;
	add.s32 	%r16, %r15, 1;
	sub.s32 	%r58, %r78, %r7;
	add.s32 	%r83, %r58, 1;
	mov.f64 	%fd450, 0d7FF0000000000000;
	mov.f64 	%fd449, 0dFFF0000000000000;
	mov.f64 	%fd446, 0d0000000000000000;
	mov.f64 	%fd447, %fd446;
	mov.f64 	%fd448, %fd446;
	@%p22 bra 	$L__BB0_45;
	setp.lt.u32 	%p23, %r15, 3;
	mov.f64 	%fd448, 0d0000000000000000;
	mov.f64 	%fd449, 0dFFF0000000000000;
	mov.f64 	%fd450, 0d7FF0000000000000;
	mov.f64 	%fd447, %fd448;
	mov.f64 	%fd446, %fd448;
	@%p23 bra 	$L__BB0_31;
	add.s32 	%r81, %r58, 4;
	sub.s32 	%r60, %r7, %r78;
	add.s32 	%r80, %r60, -2;
	and.b32  	%r61, %r16, -4;
	neg.s32 	%r79, %r61;
	mov.f64 	%fd448, 0d0000000000000000;
	mov.f64 	%fd449, 0dFFF0000000000000;
	mov.f64 	%fd450, 0d7FF0000000000000;
$L__BB0_17:
	.pragma "nounroll";
	add.s32 	%r24, %r81, -2;
	add.s32 	%r62, %r81, -3;
	mul.wide.s32 	%rd46, %r62, 4;
	add.s64 	%rd10, %rd5, %rd46;
	ld.global.nc.f32 	%f5, [%rd10];
	add.s64 	%rd11, %rd4, %rd46;
	ld.global.nc.f32 	%f18, [%rd11];
	cvt.f64.f32 	%fd11, %f18;
	add.s64 	%rd12, %rd3, %rd46;
	ld.global.nc.f32 	%f19, [%rd12];
	cvt.f64.f32 	%fd12, %f19;
	setp.ne.s32 	%p24, %r24, 1;
	@%p24 bra 	$L__BB0_19;
	sub.f64 	%fd164, %fd11, %fd12;
	abs.f64 	%fd419, %fd164;
	bra.uni 	$L__BB0_20;
$L__BB0_19:
	ld.global.nc.f32 	%f20, [%rd10+-4];
	cvt.f64.f32 	%fd156, %f20;
	sub.f64 	%fd157, %fd11, %fd12;
	abs.f64 	%fd158, %fd157;
	sub.f64 	%fd159, %fd11, %fd156;
	abs.f64 	%fd160, %fd159;
	sub.f64 	%fd161, %fd12, %fd156;
	abs.f64 	%fd162, %fd161;
	max.f64 	%fd163, %fd158, %fd160;
	max.f64 	%fd419, %fd163, %fd162;
$L__BB0_20:
	add.f64 	%fd16, %fd448, %fd419;
	setp.lt.f64 	%p25, %fd449, %fd11;
	selp.f64 	%fd17, %fd11, %fd449, %p25;
	setp.gt.f64 	%p26, %fd450, %fd12;
	selp.f64 	%fd18, %fd12, %fd450, %p26;
	ld.global.nc.f32 	%f6, [%rd10+4];
	ld.global.nc.f32 	%f21, [%rd11+4];
	cvt.f64.f32 	%fd19, %f21;
	ld.global.nc.f32 	%f22, [%rd12+4];
	cvt.f64.f32 	%fd20, %f22;
	cvt.f64.f32 	%fd165, %f5;
	add.f64 	%fd21, %fd446, %fd165;
	fma.rn.f64 	%fd22, %fd165, %fd165, %fd447;
	setp.eq.s32 	%p27, %r81, 2;
	@%p27 bra 	$L__BB0_22;
	sub.f64 	%fd166, %fd19, %fd20;
	abs.f64 	%fd167, %fd166;
	cvt.f64.f32 	%fd168, %f5;
	sub.f64 	%fd169, %fd19, %fd168;
	abs.f64 	%fd170, %fd169;
	sub.f64 	%fd171, %fd20, %fd168;
	abs.f64 	%fd172, %fd171;
	max.f64 	%fd173, %fd167, %fd170;
	max.f64 	%fd420, %fd173, %fd172;
	bra.uni 	$L__BB0_23;
$L__BB0_22:
	sub.f64 	%fd174, %fd19, %fd20;
	abs.f64 	%fd420, %fd174;
$L__BB0_23:
	add.f64 	%fd26, %fd16, %fd420;
	setp.lt.f64 	%p28, %fd17, %fd19;
	selp.f64 	%fd27, %fd19, %fd17, %p28;
	setp.gt.f64 	%p29, %fd18, %fd20;
	selp.f64 	%fd28, %fd20, %fd18, %p29;
	ld.global.nc.f32 	%f7, [%rd10+8];
	ld.global.nc.f32 	%f23, [%rd11+8];
	cvt.f64.f32 	%fd29, %f23;
	ld.global.nc.f32 	%f24, [%rd12+8];
	cvt.f64.f32 	%fd30, %f24;
	cvt.f64.f32 	%fd175, %f6;
	add.f64 	%fd31, %fd21, %fd175;
	fma.rn.f64 	%fd32, %fd175, %fd175, %fd22;
	setp.eq.s32 	%p30, %r24, -1;
	@%p30 bra 	$L__BB0_25;
	sub.f64 	%fd176, %fd29, %fd30;
	abs.f64 	%fd177, %fd176;
	cvt.f64.f32 	%fd178, %f6;
	sub.f64 	%fd179, %fd29, %fd178;
	abs.f64 	%fd180, %fd179;
	sub.f64 	%fd181, %fd30, %fd178;
	abs.f64 	%fd182, %fd181;
	max.f64 	%fd183, %fd177, %fd180;
	max.f64 	%fd421, %fd183, %fd182;
	bra.uni 	$L__BB0_26;
$L__BB0_25:
	sub.f64 	%fd184, %fd29, %fd30;
	abs.f64 	%fd421, %fd184;
$L__BB0_26:
	add.f64 	%fd36, %fd26, %fd421;
	setp.lt.f64 	%p31, %fd27, %fd29;
	selp.f64 	%fd37, %fd29, %fd27, %p31;
	setp.gt.f64 	%p32, %fd28, %fd30;
	selp.f64 	%fd38, %fd30, %fd28, %p32;
	ld.global.nc.f32 	%f25, [%rd10+12];
	cvt.f64.f32 	%fd185, %f25;
	ld.global.nc.f32 	%f26, [%rd11+12];
	cvt.f64.f32 	%fd39, %f26;
	ld.global.nc.f32 	%f27, [%rd12+12];
	cvt.f64.f32 	%fd40, %f27;
	cvt.f64.f32 	%fd186, %f7;
	add.f64 	%fd187, %fd31, %fd186;
	add.f64 	%fd446, %fd187, %fd185;
	fma.rn.f64 	%fd188, %fd186, %fd186, %fd32;
	fma.rn.f64 	%fd447, %fd185, %fd185, %fd188;
	setp.eq.s32 	%p33, %r80, 2;
	@%p33 bra 	$L__BB0_28;
	sub.f64 	%fd189, %fd39, %fd40;
	abs.f64 	%fd190, %fd189;
	cvt.f64.f32 	%fd191, %f7;
	sub.f64 	%fd192, %fd39, %fd191;
	abs.f64 	%fd193, %fd192;
	sub.f64 	%fd194, %fd40, %fd191;
	abs.f64 	%fd195, %fd194;
	max.f64 	%fd196, %fd190, %fd193;
	max.f64 	%fd422, %fd196, %fd195;
	bra.uni 	$L__BB0_29;
$L__BB0_28:
	sub.f64 	%fd197, %fd39, %fd40;
	abs.f64 	%fd422, %fd197;
$L__BB0_29:
	add.f64 	%fd448, %fd36, %fd422;
	setp.lt.f64 	%p34, %fd37, %fd39;
	selp.f64 	%fd449, %fd39, %fd37, %p34;
	setp.gt.f64 	%p35, %fd38, %fd40;
	selp.f64 	%fd450, %fd40, %fd38, %p35;
	add.s32 	%r81, %r81, 4;
	add.s32 	%r80, %r80, -4;
	add.s32 	%r79, %r79, 4;
	setp.ne.s32 	%p36, %r79, 0;
	@%p36 bra 	$L__BB0_17;
	add.s32 	%r83, %r81, -3;
$L__BB0_31:
	and.b32  	%r63, %r16, 3;
	setp.eq.s32 	%p37, %r63, 0;
	@%p37 bra 	$L__BB0_45;
	cvt.u16.u32 	%rs16, %r14;
	cvt.u16.u32 	%rs17, %r49;
	add.s16 	%rs18, %rs28, %rs17;
	sub.s16 	%rs5, %rs16, %rs18;
	and.b16  	%rs19, %rs5, 3;
	setp.eq.s16 	%p38, %rs19, 0;
	@%p38 bra 	$L__BB0_40;
	mul.wide.s32 	%rd47, %r83, 4;
	add.s64 	%rd13, %rd5, %rd47;
	ld.global.nc.f32 	%f8, [%rd13];
	add.s64 	%rd14, %rd4, %rd47;
	ld.global.nc.f32 	%f9, [%rd14];
	add.s64 	%rd15, %rd3, %rd47;
	ld.global.nc.f32 	%f10, [%rd15];
	setp.eq.s32 	%p39, %r83, 0;
	@%p39 bra 	$L__BB0_35;
	ld.global.nc.f32 	%f28, [%rd13+-4];
	cvt.f64.f32 	%fd199, %f28;
	cvt.f64.f32 	%fd200, %f10;
	cvt.f64.f32 	%fd201, %f9;
	sub.f64 	%fd202, %fd201, %fd200;
	abs.f64 	%fd203, %fd202;
	sub.f64 	%fd204, %fd201, %fd199;
	abs.f64 	%fd205, %fd204;
	sub.f64 	%fd206, %fd200, %fd199;
	abs.f64 	%fd207, %fd206;
	max.f64 	%fd208, %fd203, %fd205;
	max.f64 	%fd433, %fd208, %fd207;
	bra.uni 	$L__BB0_36;
$L__BB0_35:
	cvt.f64.f32 	%fd209, %f10;
	cvt.f64.f32 	%fd210, %f9;
	sub.f64 	%fd211, %fd210, %fd209;
	abs.f64 	%fd433, %fd211;
$L__BB0_36:
	add.f64 	%fd62, %fd448, %fd433;
	cvt.f64.f32 	%fd212, %f9;
	setp.lt.f64 	%p40, %fd449, %fd212;
	selp.f64 	%fd63, %fd212, %fd449, %p40;
	cvt.f64.f32 	%fd213, %f10;
	setp.gt.f64 	%p41, %fd450, %fd213;
	selp.f64 	%fd64, %fd213, %fd450, %p41;
	ld.global.nc.f32 	%f29, [%rd13+4];
	cvt.f64.f32 	%fd214, %f29;
	ld.global.nc.f32 	%f11, [%rd14+4];
	cvt.f64.f32 	%fd65, %f11;
	ld.global.nc.f32 	%f30, [%rd15+4];
	cvt.f64.f32 	%fd66, %f30;
	cvt.f64.f32 	%fd215, %f8;
	add.f64 	%fd216, %fd446, %fd215;
	add.f64 	%fd446, %fd216, %fd214;
	fma.rn.f64 	%fd217, %fd215, %fd215, %fd447;
	fma.rn.f64 	%fd447, %fd214, %fd214, %fd217;
	setp.eq.s32 	%p42, %r83, -1;
	@%p42 bra 	$L__BB0_38;
	cvt.f64.f32 	%fd218, %f11;
	sub.f64 	%fd219, %fd218, %fd66;
	abs.f64 	%fd220, %fd219;
	cvt.f64.f32 	%fd221, %f8;
	sub.f64 	%fd222, %fd218, %fd221;
	abs.f64 	%fd223, %fd222;
	sub.f64 	%fd224, %fd66, %fd221;
	abs.f64 	%fd225, %fd224;
	max.f64 	%fd226, %fd220, %fd223;
	max.f64 	%fd434, %fd226, %fd225;
	bra.uni 	$L__BB0_39;
$L__BB0_38:
	sub.f64 	%fd227, %fd65, %fd66;
	abs.f64 	%fd434, %fd227;
$L__BB0_39:
	add.f64 	%fd448, %fd62, %fd434;
	cvt.f64.f32 	%fd228, %f11;
	setp.lt.f64 	%p43, %fd63, %fd228;
	selp.f64 	%fd449, %fd228, %fd63, %p43;
	setp.gt.f64 	%p44, %fd64, %fd66;
	selp.f64 	%fd450, %fd66, %fd64, %p44;
	add.s32 	%r83, %r83, 2;
$L__BB0_40:
	and.b16  	%rs20, %rs5, 1;
	setp.eq.b16 	%p45, %rs20, 1;
	@%p45 bra 	$L__BB0_45;
	mul.wide.s32 	%rd48, %r83, 4;
	add.s64 	%rd16, %rd5, %rd48;
	ld.global.nc.f32 	%f31, [%rd16];
	cvt.f64.f32 	%fd229, %f31;
	add.s64 	%rd49, %rd4, %rd48;
	ld.global.nc.f32 	%f32, [%rd49];
	cvt.f64.f32 	%fd85, %f32;
	add.s64 	%rd50, %rd3, %rd48;
	ld.global.nc.f32 	%f33, [%rd50];
	cvt.f64.f32 	%fd86, %f33;
	add.f64 	%fd446, %fd446, %fd229;
	fma.rn.f64 	%fd447, %fd229, %fd229, %fd447;
	setp.eq.s32 	%p46, %r83, 0;
	@%p46 bra 	$L__BB0_43;
	ld.global.nc.f32 	%f34, [%rd16+-4];
	cvt.f64.f32 	%fd230, %f34;
	sub.f64 	%fd231, %fd85, %fd86;
	abs.f64 	%fd232, %fd231;
	sub.f64 	%fd233, %fd85, %fd230;
	abs.f64 	%fd234, %fd233;
	sub.f64 	%fd235, %fd86, %fd230;
	abs.f64 	%fd236, %fd235;
	max.f64 	%fd237, %fd232, %fd234;
	max.f64 	%fd445, %fd237, %fd236;
	bra.uni 	$L__BB0_44;
$L__BB0_43:
	sub.f64 	%fd238, %fd85, %fd86;
	abs.f64 	%fd445, %fd238;
$L__BB0_44:
	add.f64 	%fd448, %fd448, %fd445;
	setp.lt.f64 	%p47, %fd449, %fd85;
	selp.f64 	%fd449, %fd85, %fd449, %p47;
	setp.gt.f64 	%p48, %fd450, %fd86;
	selp.f64 	%fd450, %fd86, %fd450, %p48;
$L__BB0_45:
	ld.param.u64 	%rd66, [ttm_squeeze_batch_f32_param_12];
	ld.param.u64 	%rd65, [ttm_squeeze_batch_f32_param_11];
	cvta.to.global.u64 	%rd17, %rd66;
	cvta.to.global.u64 	%rd18, %rd65;
	@%p49 bra 	$L__BB0_47;
	add.s32 	%r73, %r78, %r2;
	mul.wide.s32 	%rd62, %r73, 4;
	add.s64 	%rd63, %rd18, %rd62;
	mov.b32 	%r74, 2147483647;
	st.global.u32 	[%rd63], %r74;
	add.s64 	%rd64, %rd17, %rd62;
	st.global.u32 	[%rd64], %r74;
	bra.uni 	$L__BB0_62;
$L__BB0_47:
	mul.f64 	%fd240, %fd2, %fd446;
	mul.f64 	%fd241, %fd2, %fd447;
	mul.f64 	%fd242, %fd240, %fd240;
	sub.f64 	%fd243, %fd241, %fd242;
	max.f64 	%fd244, %fd243, 0d0000000000000000;
	mul.f64 	%fd245, %fd2, %fd448;
	mul.f64 	%fd246, %fd245, %fd245;
	cvt.f64.f32 	%fd247, %f4;
	mul.f64 	%fd248, %fd247, %fd247;
	mul.f64 	%fd249, %fd248, %fd244;
	cvt.f64.f32 	%fd250, %f1;
	mul.f64 	%fd251, %fd250, %fd250;
	mul.f64 	%fd252, %fd251, %fd246;
	cvt.f64.f32 	%fd253, %f2;
	mul.f64 	%fd254, %fd253, %fd253;
	mul.f64 	%fd255, %fd254, %fd246;
	cvt.f64.f32 	%fd256, %f3;
	mul.f64 	%fd257, %fd256, %fd256;
	mul.f64 	%fd258, %fd257, %fd246;
	setp.gt.f64 	%p51, %fd249, %fd252;
	setp.le.f64 	%p52, %fd249, %fd258;
	setp.le.f64 	%p53, %fd249, %fd255;
	selp.f32 	%f35, 0f40000000, 0f3F800000, %p53;
	selp.f32 	%f36, 0f40400000, %f35, %p52;
	selp.f32 	%f37, 0f00000000, %f36, %p51;
	add.s32 	%r32, %r78, %r2;
	mul.wide.s32 	%rd51, %r32, 4;
	add.s64 	%rd52, %rd17, %rd51;
	st.global.f32 	[%rd52], %f37;
	add.f64 	%fd259, %fd449, %fd450;
	fma.rn.f64 	%fd260, %fd259, 0d3FE0000000000000, %fd240;
	mul.f64 	%fd100, %fd260, 0d3FE0000000000000;
	mov.f64 	%fd469, 0d0000000000000000;
	mov.f64 	%fd470, %fd469;
	@%p22 bra 	$L__BB0_61;
	sub.s32 	%r64, %r78, %r7;
	add.s32 	%r86, %r64, 1;
	setp.lt.u32 	%p54, %r15, 15;
	mov.f64 	%fd456, 0d0000000000000000;
	mov.f64 	%fd470, %fd456;
	mov.f64 	%fd469, %fd456;
	@%p54 bra 	$L__BB0_51;
	and.b32  	%r34, %r16, -16;
	mov.b32 	%r85, 0;
	mov.f64 	%fd456, 0d0000000000000000;
$L__BB0_50:
	.pragma "nounroll";
	mul.wide.s32 	%rd53, %r86, 4;
	add.s64 	%rd54, %rd5, %rd53;
	ld.global.nc.f32 	%f38, [%rd54];
	cvt.f64.f32 	%fd264, %f38;
	sub.f64 	%fd265, %fd264, %fd100;
	add.f64 	%fd266, %fd469, %fd265;
	fma.rn.f64 	%fd267, %fd456, %fd265, %fd470;
	add.f64 	%fd268, %fd456, 0d3FF0000000000000;
	ld.global.nc.f32 	%f39, [%rd54+4];
	cvt.f64.f32 	%fd269, %f39;
	sub.f64 	%fd270, %fd269, %fd100;
	add.f64 	%fd271, %fd266, %fd270;
	fma.rn.f64 	%fd272, %fd268, %fd270, %fd267;
	add.f64 	%fd273, %fd268, 0d3FF0000000000000;
	ld.global.nc.f32 	%f40, [%rd54+8];
	cvt.f64.f32 	%fd274, %f40;
	sub.f64 	%fd275, %fd274, %fd100;
	add.f64 	%fd276, %fd271, %fd275;
	fma.rn.f64 	%fd277, %fd273, %fd275, %fd272;
	add.f64 	%fd278, %fd273, 0d3FF0000000000000;
	ld.global.nc.f32 	%f41, [%rd54+12];
	cvt.f64.f32 	%fd279, %f41;
	sub.f64 	%fd280, %fd279, %fd100;
	add.f64 	%fd281, %fd276, %fd280;
	fma.rn.f64 	%fd282, %fd278, %fd280, %fd277;
	add.f64 	%fd283, %fd278, 0d3FF0000000000000;
	ld.global.nc.f32 	%f42, [%rd54+16];
	cvt.f64.f32 	%fd284, %f42;
	sub.f64 	%fd285, %fd284, %fd100;
	add.f64 	%fd286, %fd281, %fd285;
	fma.rn.f64 	%fd287, %fd283, %fd285, %fd282;
	add.f64 	%fd288, %fd283, 0d3FF0000000000000;
	ld.global.nc.f32 	%f43, [%rd54+20];
	cvt.f64.f32 	%fd289, %f43;
	sub.f64 	%fd290, %fd289, %fd100;
	add.f64 	%fd291, %fd286, %fd290;
	fma.rn.f64 	%fd292, %fd288, %fd290, %fd287;
	add.f64 	%fd293, %fd288, 0d3FF0000000000000;
	ld.global.nc.f32 	%f44, [%rd54+24];
	cvt.f64.f32 	%fd294, %f44;
	sub.f64 	%fd295, %fd294, %fd100;
	add.f64 	%fd296, %fd291, %fd295;
	fma.rn.f64 	%fd297, %fd293, %fd295, %fd292;
	add.f64 	%fd298, %fd293, 0d3FF0000000000000;
	ld.global.nc.f32 	%f45, [%rd54+28];
	cvt.f64.f32 	%fd299, %f45;
	sub.f64 	%fd300, %fd299, %fd100;
	add.f64 	%fd301, %fd296, %fd300;
	fma.rn.f64 	%fd302, %fd298, %fd300, %fd297;
	add.f64 	%fd303, %fd298, 0d3FF0000000000000;
	ld.global.nc.f32 	%f46, [%rd54+32];
	cvt.f64.f32 	%fd304, %f46;
	sub.f64 	%fd305, %fd304, %fd100;
	add.f64 	%fd306, %fd301, %fd305;
	fma.rn.f64 	%fd307, %fd303, %fd305, %fd302;
	add.f64 	%fd308, %fd303, 0d3FF0000000000000;
	ld.global.nc.f32 	%f47, [%rd54+36];
	cvt.f64.f32 	%fd309, %f47;
	sub.f64 	%fd310, %fd309, %fd100;
	add.f64 	%fd311, %fd306, %fd310;
	fma.rn.f64 	%fd312, %fd308, %fd310, %fd307;
	add.f64 	%fd313, %fd308, 0d3FF0000000000000;
	ld.global.nc.f32 	%f48, [%rd54+40];
	cvt.f64.f32 	%fd314, %f48;
	sub.f64 	%fd315, %fd314, %fd100;
	add.f64 	%fd316, %fd311, %fd315;
	fma.rn.f64 	%fd317, %fd313, %fd315, %fd312;
	add.f64 	%fd318, %fd313, 0d3FF0000000000000;
	ld.global.nc.f32 	%f49, [%rd54+44];
	cvt.f64.f32 	%fd319, %f49;
	sub.f64 	%fd320, %fd319, %fd100;
	add.f64 	%fd321, %fd316, %fd320;
	fma.rn.f64 	%fd322, %fd318, %fd320, %fd317;
	add.f64 	%fd323, %fd318, 0d3FF0000000000000;
	ld.global.nc.f32 	%f50, [%rd54+48];
	cvt.f64.f32 	%fd324, %f50;
	sub.f64 	%fd325, %fd324, %fd100;
	add.f64 	%fd326, %fd321, %fd325;
	fma.rn.f64 	%fd327, %fd323, %fd325, %fd322;
	add.f64 	%fd328, %fd323, 0d3FF0000000000000;
	ld.global.nc.f32 	%f51, [%rd54+52];
	cvt.f64.f32 	%fd329, %f51;
	sub.f64 	%fd330, %fd329, %fd100;
	add.f64 	%fd331, %fd326, %fd330;
	fma.rn.f64 	%fd332, %fd328, %fd330, %fd327;
	add.f64 	%fd333, %fd328, 0d3FF0000000000000;
	ld.global.nc.f32 	%f52, [%rd54+56];
	cvt.f64.f32 	%fd334, %f52;
	sub.f64 	%fd335, %fd334, %fd100;
	add.f64 	%fd336, %fd331, %fd335;
	fma.rn.f64 	%fd337, %fd333, %fd335, %fd332;
	add.f64 	%fd338, %fd333, 0d3FF0000000000000;
	ld.global.nc.f32 	%f53, [%rd54+60];
	cvt.f64.f32 	%fd339, %f53;
	sub.f64 	%fd340, %fd339, %fd100;
	add.f64 	%fd469, %fd336, %fd340;
	fma.rn.f64 	%fd470, %fd338, %fd340, %fd337;
	add.s32 	%r86, %r86, 16;
	add.f64 	%fd456, %fd338, 0d3FF0000000000000;
	add.s32 	%r85, %r85, 16;
	setp.ne.s32 	%p55, %r85, %r34;
	@%p55 bra 	$L__BB0_50;
$L__BB0_51:
	and.b32  	%r66, %r16, 15;
	setp.eq.s32 	%p56, %r66, 0;
	@%p56 bra 	$L__BB0_61;
	cvt.u16.u32 	%rs21, %r14;
	cvt.u16.u32 	%rs22, %r49;
	add.s16 	%rs23, %rs27, %rs22;
	sub.s16 	%rs24, %rs21, %rs23;
	add.s16 	%rs25, %rs24, 1;
	cvt.u32.u16 	%r67, %rs25;
	and.b32  	%r40, %r67, 15;
	add.s32 	%r68, %r40, -1;
	setp.lt.u32 	%p57, %r68, 7;
	@%p57 bra 	$L__BB0_54;
	mul.wide.s32 	%rd55, %r86, 4;
	add.s64 	%rd56, %rd5, %rd55;
	ld.global.nc.f32 	%f54, [%rd56];
	cvt.f64.f32 	%fd342, %f54;
	sub.f64 	%fd343, %fd342, %fd100;
	add.f64 	%fd344, %fd469, %fd343;
	fma.rn.f64 	%fd345, %fd456, %fd343, %fd470;
	add.f64 	%fd346, %fd456, 0d3FF0000000000000;
	ld.global.nc.f32 	%f55, [%rd56+4];
	cvt.f64.f32 	%fd347, %f55;
	sub.f64 	%fd348, %fd347, %fd100;
	add.f64 	%fd349, %fd344, %fd348;
	fma.rn.f64 	%fd350, %fd346, %fd348, %fd345;
	add.f64 	%fd351, %fd346, 0d3FF0000000000000;
	ld.global.nc.f32 	%f56, [%rd56+8];
	cvt.f64.f32 	%fd352, %f56;
	sub.f64 	%fd353, %fd352, %fd100;
	add.f64 	%fd354, %fd349, %fd353;
	fma.rn.f64 	%fd355, %fd351, %fd353, %fd350;
	add.f64 	%fd356, %fd351, 0d3FF0000000000000;
	ld.global.nc.f32 	%f57, [%rd56+12];
	cvt.f64.f32 	%fd357, %f57;
	sub.f64 	%fd358, %fd357, %fd100;
	add.f64 	%fd359, %fd354, %fd358;
	fma.rn.f64 	%fd360, %fd356, %fd358, %fd355;
	add.f64 	%fd361, %fd356, 0d3FF0000000000000;
	ld.global.nc.f32 	%f58, [%rd56+16];
	cvt.f64.f32 	%fd362, %f58;
	sub.f64 	%fd363, %fd362, %fd100;
	add.f64 	%fd364, %fd359, %fd363;
	fma.rn.f64 	%fd365, %fd361, %fd363, %fd360;
	add.f64 	%fd366, %fd361, 0d3FF0000000000000;
	ld.global.nc.f32 	%f59, [%rd56+20];
	cvt.f64.f32 	%fd367, %f59;
	sub.f64 	%fd368, %fd367, %fd100;
	add.f64 	%fd369, %fd364, %fd368;
	fma.rn.f64 	%fd370, %fd366, %fd368, %fd365;
	add.f64 	%fd371, %fd366, 0d3FF0000000000000;
	ld.global.nc.f32 	%f60, [%rd56+24];
	cvt.f64.f32 	%fd372, %f60;
	sub.f64 	%fd373, %fd372, %fd100;
	add.f64 	%fd374, %fd369, %fd373;
	fma.rn.f64 	%fd375, %fd371, %fd373, %fd370;
	add.f64 	%fd376, %fd371, 0d3FF0000000000000;
	ld.global.nc.f32 	%f61, [%rd56+28];
	cvt.f64.f32 	%fd377, %f61;
	sub.f64 	%fd378, %fd377, %fd100;
	add.f64 	%fd469, %fd374, %fd378;
	fma.rn.f64 	%fd470, %fd376, %fd378, %fd375;
	add.f64 	%fd456, %fd376, 0d3FF0000000000000;
	add.s32 	%r86, %r86, 8;
$L__BB0_54:
	and.b32  	%r69, %r40, 7;
	setp.eq.s32 	%p58, %r69, 0;
	@%p58 bra 	$L__BB0_61;
	cvt.u32.u16 	%r70, %rs4;
	and.b32  	%r71, %r70, 7;
	and.b32  	%r43, %r70, 3;
	add.s32 	%r72, %r71, -1;
	setp.lt.u32 	%p59, %r72, 3;
	@%p59 bra 	$L__BB0_57;
	mul.wide.s32 	%rd57, %r86, 4;
	add.s64 	%rd58, %rd5, %rd57;
	ld.global.nc.f32 	%f62, [%rd58];
	cvt.f64.f32 	%fd380, %f62;
	sub.f64 	%fd381, %fd380, %fd100;
	add.f64 	%fd382, %fd469, %fd381;
	fma.rn.f64 	%fd383, %fd456, %fd381, %fd470;
	add.f64 	%fd384, %fd456, 0d3FF0000000000000;
	ld.global.nc.f32 	%f63, [%rd58+4];
	cvt.f64.f32 	%fd385, %f63;
	sub.f64 	%fd386, %fd385, %fd100;
	add.f64 	%fd387, %fd382, %fd386;
	fma.rn.f64 	%fd388, %fd384, %fd386, %fd383;
	add.f64 	%fd389, %fd384, 0d3FF0000000000000;
	ld.global.nc.f32 	%f64, [%rd58+8];
	cvt.f64.f32 	%fd390, %f64;
	sub.f64 	%fd391, %fd390, %fd100;
	add.f64 	%fd392, %fd387, %fd391;
	fma.rn.f64 	%fd393, %fd389, %fd391, %fd388;
	add.f64 	%fd394, %fd389, 0d3FF0000000000000;
	ld.global.nc.f32 	%f65, [%rd58+12];
	cvt.f64.f32 	%fd395, %f65;
	sub.f64 	%fd396, %fd395, %fd100;
	add.f64 	%fd469, %fd392, %fd396;
	fma.rn.f64 	%fd470, %fd394, %fd396, %fd393;
	add.f64 	%fd456, %fd394, 0d3FF0000000000000;
	add.s32 	%r86, %r86, 4;
$L__BB0_57:
	setp.eq.s32 	%p60, %r43, 0;
	@%p60 bra 	$L__BB0_61;
	mul.wide.s32 	%rd59, %r86, 4;
	add.s64 	%rd19, %rd5, %rd59;
	ld.global.nc.f32 	%f66, [%rd19];
	cvt.f64.f32 	%fd397, %f66;
	sub.f64 	%fd398, %fd397, %fd100;
	add.f64 	%fd469, %fd469, %fd398;
	fma.rn.f64 	%fd470, %fd456, %fd398, %fd470;
	setp.eq.s32 	%p61, %r43, 1;
	@%p61 bra 	$L__BB0_61;
	add.f64 	%fd130, %fd456, 0d3FF0000000000000;
	ld.global.nc.f32 	%f67, [%rd19+4];
	cvt.f64.f32 	%fd399, %f67;
	sub.f64 	%fd400, %fd399, %fd100;
	add.f64 	%fd469, %fd469, %fd400;
	fma.rn.f64 	%fd470, %fd130, %fd400, %fd470;
	setp.eq.s32 	%p62, %r43, 2;
	@%p62 bra 	$L__BB0_61;
	add.f64 	%fd401, %fd130, 0d3FF0000000000000;
	ld.global.nc.f32 	%f68, [%rd19+8];
	cvt.f64.f32 	%fd402, %f68;
	sub.f64 	%fd403, %fd402, %fd100;
	add.f64 	%fd469, %fd469, %fd403;
	fma.rn.f64 	%fd470, %fd401, %fd403, %fd470;
$L__BB0_61:
	mul.f64 	%fd404, %fd470, %fd1;
	mul.f64 	%fd405, %fd1, 0d3FE0000000000000;
	mul.f64 	%fd406, %fd405, %fd3;
	mul.f64 	%fd407, %fd406, %fd469;
	sub.f64 	%fd408, %fd404, %fd407;
	mul.f64 	%fd409, %fd5, %fd408;
	mul.f64 	%fd410, %fd406, %fd409;
	sub.f64 	%fd411, %fd469, %fd410;
	mul.f64 	%fd412, %fd2, %fd411;
	fma.rn.f64 	%fd413, %fd409, %fd3, %fd412;
	cvt.rn.f32.f64 	%f69, %fd413;
	mul.wide.s32 	%rd60, %r32, 4;
	add.s64 	%rd61, %rd18, %rd60;
	st.global.f32 	[%rd61], %f69;
$L__BB0_62:
	add.s32 	%r78, %r78, 1;
	setp.ne.s32 	%p63, %r78, %r48;
	add.s32 	%r77, %r77, 1;
	add.s16 	%rs28, %rs28, 1;
	add.s16 	%rs27, %rs27, 1;
	add.s16 	%rs26, %rs26, 1;
	@%p63 bra 	$L__BB0_14;
$L__BB0_63:
	ret;

}
	// .globl	ttm_squeeze_many_series_one_param_f32
.visible .entry ttm_squeeze_many_series_one_param_f32(
	.param .u64 .ptr .align 1 ttm_squeeze_many_series_one_param_f32_param_0,
	.param .u64 .ptr .align 1 ttm_squeeze_many_series_one_param_f32_param_1,
	.param .u64 .ptr .align 1 ttm_squeeze_many_series_one_param_f32_param_2,
	.param .u64 .ptr .align 1 ttm_squeeze_many_series_one_param_f32_param_3,
	.param .u32 ttm_squeeze_many_series_one_param_f32_param_4,
	.param .u32 ttm_squeeze_many_series_one_param_f32_param_5,
	.param .u32 ttm_squeeze_many_series_one_param_f32_param_6,
	.param .f32 ttm_squeeze_many_series_one_param_f32_param_7,
	.param .f32 ttm_squeeze_many_series_one_param_f32_param_8,
	.param .f32 ttm_squeeze_many_series_one_param_f32_param_9,
	.param .f32 ttm_squeeze_many_series_one_param_f32_param_10,
	.param .u64 .ptr .align 1 ttm_squeeze_many_series_one_param_f32_param_11,
	.param .u64 .ptr .align 1 ttm_squeeze_many_series_one_param_f32_param_12
)
{
	.reg .pred 	%p<91>;
	.reg .b16 	%rs<20>;
	.reg .b32 	%r<168>;
	.reg .b32 	%f<75>;
	.reg .b64 	%rd<285>;
	.reg .b64 	%fd<453>;

	ld.param.u64 	%rd33, [ttm_squeeze_many_series_one_param_f32_param_0];
	ld.param.u64 	%rd34, [ttm_squeeze_many_series_one_param_f32_param_1];
	ld.param.u64 	%rd35, [ttm_squeeze_many_series_one_param_f32_param_2];
	ld.param.u64 	%rd32, [ttm_squeeze_many_series_one_param_f32_param_3];
	ld.param.u32 	%r66, [ttm_squeeze_many_series_one_param_f32_param_4];
	ld.param.u32 	%r67, [ttm_squeeze_many_series_one_param_f32_param_5];
	ld.param.u32 	%r68, [ttm_squeeze_many_series_one_param_f32_param_6];
	ld.param.f32 	%f24, [ttm_squeeze_many_series_one_param_f32_param_8];
	ld.param.f32 	%f26, [ttm_squeeze_many_series_one_param_f32_param_10];
	ld.param.u64 	%rd36, [ttm_squeeze_many_series_one_param_f32_param_11];
	ld.param.u64 	%rd37, [ttm_squeeze_many_series_one_param_f32_param_12];
	cvta.to.global.u64 	%rd1, %rd36;
	cvta.to.global.u64 	%rd2, %rd37;
	cvta.to.global.u64 	%rd3, %rd34;
	cvta.to.global.u64 	%rd4, %rd33;
	cvta.to.global.u64 	%rd5, %rd35;
	mov.u32 	%r1, %ctaid.y;
	mov.u32 	%r69, %ctaid.x;
	mov.u32 	%r70, %ntid.x;
	mul.lo.s32 	%r71, %r69, %r70;
	mov.u32 	%r72, %tid.x;
	setp.ge.s32 	%p2, %r1, %r66;
	neg.s32 	%r73, %r72;
	setp.ne.s32 	%p3, %r71, %r73;
	or.pred  	%p4, %p3, %p2;
	@%p4 bra 	$L__BB1_101;
	cvta.to.global.u64 	%rd38, %rd32;
	cvt.u64.u32 	%rd6, %r1;
	mul.wide.u32 	%rd39, %r1, 4;
	add.s64 	%rd40, %rd38, %rd39;
	ld.global.nc.u32 	%r2, [%rd40];
	setp.gt.s32 	%p5, %r68, 0;
	setp.lt.s32 	%p6, %r2, 0;
	setp.ge.s32 	%p7, %r2, %r67;
	or.pred  	%p8, %p6, %p7;
	not.pred 	%p10, %p8;
	and.pred  	%p11, %p5, %p10;
	@%p11 bra 	$L__BB1_15;
	shl.b64 	%rd278, %rd6, 2;
	add.s64 	%rd282, %rd1, %rd278;
	add.s64 	%rd281, %rd2, %rd278;
	setp.lt.s32 	%p81, %r67, 1;
	@%p81 bra 	$L__BB1_101;
	and.b32  	%r3, %r67, 7;
	setp.lt.u32 	%p82, %r67, 8;
	@%p82 bra 	$L__BB1_7;
	mul.wide.u32 	%rd10, %r66, 32;
	and.b32  	%r140, %r67, 2147483640;
	neg.s32 	%r146, %r140;
	mul.wide.u32 	%rd11, %r66, 4;
$L__BB1_5:
	.pragma "nounroll";
	add.s64 	%rd252, %rd2, %rd278;
	add.s64 	%rd253, %rd1, %rd278;
	mov.b32 	%r141, 2147483647;
	st.global.u32 	[%rd253], %r141;
	st.global.u32 	[%rd252], %r141;
	add.s64 	%rd254, %rd253, %rd11;
	st.global.u32 	[%rd254], %r141;
	add.s64 	%rd255, %rd252, %rd11;
	st.global.u32 	[%rd255], %r141;
	add.s64 	%rd256, %rd254, %rd11;
	st.global.u32 	[%rd256], %r141;
	add.s64 	%rd257, %rd255, %rd11;
	st.global.u32 	[%rd257], %r141;
	add.s64 	%rd258, %rd256, %rd11;
	st.global.u32 	[%rd258], %r141;
	add.s64 	%rd259, %rd257, %rd11;
	st.global.u32 	[%rd259], %r141;
	add.s64 	%rd260, %rd258, %rd11;
	st.global.u32 	[%rd260], %r141;
	add.s64 	%rd261, %rd259, %rd11;
	st.global.u32 	[%rd261], %r141;
	add.s64 	%rd262, %rd260, %rd11;
	st.global.u32 	[%rd262], %r141;
	add.s64 	%rd263, %rd261, %rd11;
	st.global.u32 	[%rd263], %r141;
	add.s64 	%rd264, %rd262, %rd11;
	st.global.u32 	[%rd264], %r141;
	add.s64 	%rd265, %rd263, %rd11;
	st.global.u32 	[%rd265], %r141;
	add.s64 	%rd266, %rd264, %rd11;
	st.global.u32 	[%rd266], %r141;
	add.s64 	%rd267, %rd265, %rd11;
	st.global.u32 	[%rd267], %r141;
	add.s64 	%rd278, %rd278, %rd10;
	add.s32 	%r146, %r146, 8;
	setp.eq.s32 	%p83, %r146, 0;
	@%p83 bra 	$L__BB1_6;
	bra.uni 	$L__BB1_5;
$L__BB1_6:
	add.s64 	%rd281, %rd2, %rd278;
	add.s64 	%rd282, %rd1, %rd278;
$L__BB1_7:
	setp.eq.s32 	%p84, %r3, 0;
	@%p84 bra 	$L__BB1_101;
	and.b32  	%r65, %r67, 3;
	setp.lt.u32 	%p85, %r3, 4;
	@%p85 bra 	$L__BB1_10;
	mov.b32 	%r142, 2147483647;
	st.global.u32 	[%rd282], %r142;
	st.global.u32 	[%rd281], %r142;
	mul.wide.u32 	%rd268, %r66, 4;
	add.s64 	%rd269, %rd282, %rd268;
	add.s64 	%rd270, %rd281, %rd268;
	st.global.u32 	[%rd269], %r142;
	st.global.u32 	[%rd270], %r142;
	add.s64 	%rd271, %rd269, %rd268;
	add.s64 	%rd272, %rd270, %rd268;
	st.global.u32 	[%rd271], %r142;
	st.global.u32 	[%rd272], %r142;
	add.s64 	%rd273, %rd271, %rd268;
	add.s64 	%rd274, %rd272, %rd268;
	st.global.u32 	[%rd273], %r142;
	st.global.u32 	[%rd274], %r142;
	add.s64 	%rd282, %rd273, %rd268;
	add.s64 	%rd281, %rd274, %rd268;
$L__BB1_10:
	setp.eq.s32 	%p86, %r65, 0;
	@%p86 bra 	$L__BB1_101;
	setp.eq.s32 	%p87, %r65, 1;
	@%p87 bra 	$L__BB1_13;
	mov.b32 	%r143, 2147483647;
	st.global.u32 	[%rd282], %r143;
	st.global.u32 	[%rd281], %r143;
	mul.wide.u32 	%rd275, %r66, 4;
	add.s64 	%rd276, %rd282, %rd275;
	add.s64 	%rd277, %rd281, %rd275;
	st.global.u32 	[%rd276], %r143;
	st.global.u32 	[%rd277], %r143;
	add.s64 	%rd282, %rd276, %rd275;
	add.s64 	%rd281, %rd277, %rd275;
$L__BB1_13:
	and.b32  	%r144, %r67, 1;
	setp.eq.b32 	%p88, %r144, 1;
	not.pred 	%p89, %p88;
	@%p89 bra 	$L__BB1_101;
	mov.b32 	%r145, 2147483647;
	st.global.u32 	[%rd282], %r145;
	st.global.u32 	[%rd281], %r145;
	bra.uni 	$L__BB1_101;
$L__BB1_15:
	ld.param.f32 	%f73, [ttm_squeeze_many_series_one_param_f32_param_9];
	ld.param.f32 	%f71, [ttm_squeeze_many_series_one_param_f32_param_7];
	add.s32 	%r74, %r68, -1;
	add.s32 	%r165, %r74, %r2;
	cvt.rn.f64.u32 	%fd123, %r68;
	rcp.rn.f64 	%fd1, %fd123;
	cvt.f64.f32 	%fd124, %f71;
	mul.f64 	%fd2, %fd124, %fd124;
	cvt.f64.f32 	%fd125, %f24;
	mul.f64 	%fd3, %fd125, %fd125;
	cvt.f64.f32 	%fd126, %f73;
	mul.f64 	%fd4, %fd126, %fd126;
	cvt.f64.f32 	%fd127, %f26;
	mul.f64 	%fd5, %fd127, %fd127;
	mul.f64 	%fd128, %fd123, 0d3FE0000000000000;
	cvt.rn.f64.u32 	%fd6, %r74;
	mul.f64 	%fd7, %fd128, %fd6;
	mul.f64 	%fd129, %fd123, %fd6;
	shl.b32 	%r75, %r68, 1;
	cvt.rn.f64.u32 	%fd130, %r75;
	add.f64 	%fd131, %fd130, 0dBFF0000000000000;
	mul.f64 	%fd132, %fd129, %fd131;
	div.rn.f64 	%fd133, %fd132, 0d4018000000000000;
	mul.f64 	%fd134, %fd133, %fd123;
	mul.f64 	%fd135, %fd7, %fd7;
	sub.f64 	%fd136, %fd134, %fd135;
	rcp.rn.f64 	%fd8, %fd136;
	setp.lt.s32 	%p13, %r67, 1;
	mov.pred 	%p12, 0;
	mov.pred 	%p90, %p12;
	@%p13 bra 	$L__BB1_20;
	min.u32 	%r8, %r68, %r67;
	mov.b32 	%r147, 0;
	bra.uni 	$L__BB1_18;
$L__BB1_17:
	add.s32 	%r147, %r147, 1;
	setp.eq.s32 	%p21, %r147, %r8;
	mov.pred 	%p90, %p12;
	@%p21 bra 	$L__BB1_20;
$L__BB1_18:
	mul.wide.u32 	%rd41, %r147, %r66;
	add.s64 	%rd14, %rd41, %rd6;
	shl.b64 	%rd42, %rd14, 2;
	add.s64 	%rd43, %rd5, %rd42;
	ld.global.nc.f32 	%f27, [%rd43];
	abs.f32 	%f28, %f27;
	setp.equ.f32 	%p15, %f28, 0f7F800000;
	mov.pred 	%p90, -1;
	@%p15 bra 	$L__BB1_20;
	add.s64 	%rd45, %rd3, %rd42;
	ld.global.nc.f32 	%f29, [%rd45];
	add.s64 	%rd46, %rd4, %rd42;
	ld.global.nc.f32 	%f30, [%rd46];
	abs.f32 	%f31, %f30;
	setp.ne.f32 	%p17, %f31, 0f7F800000;
	abs.f32 	%f32, %f29;
	setp.ne.f32 	%p18, %f32, 0f7F800000;
	and.pred  	%p19, %p17, %p18;
	@%p19 bra 	$L__BB1_17;
$L__BB1_20:
	shl.b64 	%rd47, %rd6, 2;
	add.s64 	%rd15, %rd1, %rd47;
	add.s64 	%rd16, %rd2, %rd47;
	min.s32 	%r77, %r165, %r67;
	setp.lt.s32 	%p22, %r77, 1;
	@%p22 bra 	$L__BB1_32;
	min.u32 	%r11, %r165, %r67;
	and.b32  	%r12, %r11, 7;
	setp.lt.u32 	%p23, %r11, 8;
	mov.b32 	%r148, 0;
	@%p23 bra 	$L__BB1_24;
	and.b32  	%r148, %r11, 2147483640;
	mov.b32 	%r166, 0;
	mul.wide.s32 	%rd51, %r66, 4;
$L__BB1_23:
	.pragma "nounroll";
	mul.lo.s32 	%r80, %r166, %r66;
	mul.wide.s32 	%rd48, %r80, 4;
	add.s64 	%rd49, %rd15, %rd48;
	mov.b32 	%r81, 2147483647;
	st.global.u32 	[%rd49], %r81;
	add.s64 	%rd50, %rd16, %rd48;
	st.global.u32 	[%rd50], %r81;
	add.s64 	%rd52, %rd49, %rd51;
	st.global.u32 	[%rd52], %r81;
	add.s64 	%rd53, %rd50, %rd51;
	st.global.u32 	[%rd53], %r81;
	add.s64 	%rd54, %rd52, %rd51;
	st.global.u32 	[%rd54], %r81;
	add.s64 	%rd55, %rd53, %rd51;
	st.global.u32 	[%rd55], %r81;
	add.s64 	%rd56, %rd54, %rd51;
	st.global.u32 	[%rd56], %r81;
	add.s64 	%rd57, %rd55, %rd51;
	st.global.u32 	[%rd57], %r81;
	add.s64 	%rd58, %rd56, %rd51;
	st.global.u32 	[%rd58], %r81;
	add.s64 	%rd59, %rd57, %rd51;
	st.global.u32 	[%rd59], %r81;
	add.s64 	%rd60, %rd58, %rd51;
	st.global.u32 	[%rd60], %r81;
	add.s64 	%rd61, %rd59, %rd51;
	st.global.u32 	[%rd61], %r81;
	add.s64 	%rd62, %rd60, %rd51;
	st.global.u32 	[%rd62], %r81;
	add.s64 	%rd63, %rd61, %rd51;
	st.global.u32 	[%rd63], %r81;
	add.s64 	%rd64, %rd62, %rd51;
	st.global.u32 	[%rd64], %r81;
	add.s64 	%rd65, %rd63, %rd51;
	st.global.u32 	[%rd65], %r81;
	add.s32 	%r166, %r166, 8;
	setp.eq.s32 	%p24, %r166, %r148;
	@%p24 bra 	$L__BB1_24;
	bra.uni 	$L__BB1_23;
$L__BB1_24:
	setp.eq.s32 	%p25, %r12, 0;
	@%p25 bra 	$L__BB1_32;
	and.b32  	%r15, %r11, 3;
	setp.lt.u32 	%p26, %r12, 4;
	@%p26 bra 	$L__BB1_27;
	mul.lo.s32 	%r82, %r148, %r66;
	mul.wide.s32 	%rd66, %r82, 4;
	add.s64 	%rd67, %rd15, %rd66;
	mov.b32 	%r83, 2147483647;
	st.global.u32 	[%rd67], %r83;
	add.s64 	%rd68, %rd16, %rd66;
	st.global.u32 	[%rd68], %r83;
	mul.wide.s32 	%rd69, %r66, 4;
	add.s64 	%rd70, %rd67, %rd69;
	st.global.u32 	[%rd70], %r83;
	add.s64 	%rd71, %rd68, %rd69;
	st.global.u32 	[%rd71], %r83;
	add.s64 	%rd72, %rd70, %rd69;
	st.global.u32 	[%rd72], %r83;
	add.s64 	%rd73, %rd71, %rd69;
	st.global.u32 	[%rd73], %r83;
	add.s64 	%rd74, %rd72, %rd69;
	st.global.u32 	[%rd74], %r83;
	add.s64 	%rd75, %rd73, %rd69;
	st.global.u32 	[%rd75], %r83;
	add.s32 	%r148, %r148, 4;
$L__BB1_27:
	setp.eq.s32 	%p27, %r15, 0;
	@%p27 bra 	$L__BB1_32;
	setp.eq.s32 	%p28, %r15, 1;
	@%p28 bra 	$L__BB1_30;
	mul.lo.s32 	%r84, %r148, %r66;
	mul.wide.s32 	%rd76, %r84, 4;
	add.s64 	%rd77, %rd15, %rd76;
	mov.b32 	%r85, 2147483647;
	st.global.u32 	[%rd77], %r85;
	add.s64 	%rd78, %rd16, %rd76;
	st.global.u32 	[%rd78], %r85;
	mul.wide.s32 	%rd79, %r66, 4;
	add.s64 	%rd80, %rd77, %rd79;
	st.global.u32 	[%rd80], %r85;
	add.s64 	%rd81, %rd78, %rd79;
	st.global.u32 	[%rd81], %r85;
	add.s32 	%r148, %r148, 2;
$L__BB1_30:
	and.b32  	%r86, %r11, 1;
	setp.eq.b32 	%p29, %r86, 1;
	not.pred 	%p30, %p29;
	@%p30 bra 	$L__BB1_32;
	mul.lo.s32 	%r87, %r148, %r66;
	mul.wide.s32 	%rd82, %r87, 4;
	add.s64 	%rd83, %rd15, %rd82;
	mov.b32 	%r88, 2147483647;
	st.global.u32 	[%rd83], %r88;
	add.s64 	%rd84, %rd16, %rd82;
	st.global.u32 	[%rd84], %r88;
$L__BB1_32:
	setp.ge.s32 	%p31, %r165, %r67;
	@%p31 bra 	$L__BB1_101;
	setp.lt.s32 	%p32, %r68, 1;
	cvt.u64.u32 	%rd17, %r66;
	@%p32 bra 	$L__BB1_80;
	add.s64 	%rd18, %rd4, %rd47;
	add.s64 	%rd19, %rd3, %rd47;
	mov.b32 	%r151, 0;
	mov.b16 	%rs18, 0;
	cvt.u16.u32 	%rs9, %r2;
	mov.u16 	%rs19, %rs18;
$L__BB1_35:
	add.s16 	%rs10, %rs19, %rs9;
	add.s32 	%r109, %r2, %r151;
	max.s32 	%r110, %r109, %r165;
	cvt.u16.u32 	%rs11, %r110;
	sub.s16 	%rs3, %rs11, %rs10;
	add.s16 	%rs12, %rs18, %rs9;
	sub.s16 	%rs13, %rs11, %rs12;
	add.s16 	%rs4, %rs13, 1;
	sub.s32 	%r22, %r110, %r109;
	add.s32 	%r23, %r22, 1;
	sub.s32 	%r111, %r165, %r68;
	add.s32 	%r158, %r111, 1;
	setp.lt.u32 	%p44, %r22, 3;
	mov.f64 	%fd448, 0d0000000000000000;
	mov.f64 	%fd449, 0dFFF0000000000000;
	mov.f64 	%fd450, 0d7FF0000000000000;
	mov.u32 	%r162, %r158;
	mov.f64 	%fd452, %fd448;
	mov.f64 	%fd451, %fd448;
	@%p44 bra 	$L__BB1_51;
	add.s32 	%r154, %r111, 2;
	and.b32  	%r113, %r23, -4;
	neg.s32 	%r153, %r113;
	mov.f64 	%fd448, 0d0000000000000000;
	mov.f64 	%fd449, 0dFFF0000000000000;
	mov.f64 	%fd450, 0d7FF0000000000000;
	mov.u32 	%r155, %r158;
$L__BB1_37:
	.pragma "nounroll";
	add.s32 	%r114, %r154, -1;
	cvt.s64.s32 	%rd116, %r114;
	mul.lo.s64 	%rd117, %rd116, %rd17;
	add.s64 	%rd118, %rd117, %rd6;
	shl.b64 	%rd119, %rd118, 2;
	add.s64 	%rd120, %rd5, %rd119;
	ld.global.nc.f32 	%f1, [%rd120];
	shl.b64 	%rd121, %rd117, 2;
	add.s64 	%rd122, %rd18, %rd121;
	ld.global.nc.f32 	%f2, [%rd122];
	add.s64 	%rd123, %rd19, %rd121;
	ld.global.nc.f32 	%f3, [%rd123];
	setp.eq.s32 	%p45, %r154, 1;
	@%p45 bra 	$L__BB1_39;
	add.s32 	%r115, %r154, -2;
	cvt.s64.s32 	%rd124, %r115;
	mad.lo.s64 	%rd125, %rd124, %rd17, %rd6;
	shl.b64 	%rd126, %rd125, 2;
	add.s64 	%rd127, %rd5, %rd126;
	ld.global.nc.f32 	%f34, [%rd127];
	cvt.f64.f32 	%fd182, %f34;
	cvt.f64.f32 	%fd183, %f2;
	cvt.f64.f32 	%fd184, %f3;
	sub.f64 	%fd185, %fd183, %fd184;
	abs.f64 	%fd186, %fd185;
	sub.f64 	%fd187, %fd183, %fd182;
	abs.f64 	%fd188, %fd187;
	sub.f64 	%fd189, %fd184, %fd182;
	abs.f64 	%fd190, %fd189;
	max.f64 	%fd191, %fd186, %fd188;
	max.f64 	%fd401, %fd191, %fd190;
	bra.uni 	$L__BB1_40;
$L__BB1_39:
	ld.global.nc.f32 	%f35, [%rd18];
	cvt.f64.f32 	%fd192, %f35;
	ld.global.nc.f32 	%f36, [%rd19];
	cvt.f64.f32 	%fd193, %f36;
	sub.f64 	%fd194, %fd192, %fd193;
	abs.f64 	%fd401, %fd194;
$L__BB1_40:
	add.f64 	%fd17, %fd448, %fd401;
	cvt.f64.f32 	%fd195, %f2;
	setp.lt.f64 	%p46, %fd449, %fd195;
	selp.f64 	%fd18, %fd195, %fd449, %p46;
	cvt.f64.f32 	%fd196, %f3;
	setp.gt.f64 	%p47, %fd450, %fd196;
	selp.f64 	%fd19, %fd196, %fd450, %p47;
	cvt.s64.s32 	%rd128, %r154;
	mul.lo.s64 	%rd129, %rd128, %rd17;
	add.s64 	%rd130, %rd129, %rd6;
	shl.b64 	%rd131, %rd130, 2;
	add.s64 	%rd132, %rd5, %rd131;
	ld.global.nc.f32 	%f4, [%rd132];
	shl.b64 	%rd133, %rd129, 2;
	add.s64 	%rd134, %rd18, %rd133;
	ld.global.nc.f32 	%f5, [%rd134];
	add.s64 	%rd135, %rd19, %rd133;
	ld.global.nc.f32 	%f6, [%rd135];
	cvt.f64.f32 	%fd197, %f1;
	add.f64 	%fd20, %fd451, %fd197;
	fma.rn.f64 	%fd21, %fd197, %fd197, %fd452;
	setp.eq.s32 	%p48, %r155, -1;
	@%p48 bra 	$L__BB1_42;
	cvt.f64.f32 	%fd198, %f5;
	cvt.f64.f32 	%fd199, %f6;
	sub.f64 	%fd200, %fd198, %fd199;
	abs.f64 	%fd201, %fd200;
	cvt.f64.f32 	%fd202, %f1;
	sub.f64 	%fd203, %fd198, %fd202;
	abs.f64 	%fd204, %fd203;
	sub.f64 	%fd205, %fd199, %fd202;
	abs.f64 	%fd206, %fd205;
	max.f64 	%fd207, %fd201, %fd204;
	max.f64 	%fd402, %fd207, %fd206;
	bra.uni 	$L__BB1_43;
$L__BB1_42:
	ld.global.nc.f32 	%f37, [%rd18];
	cvt.f64.f32 	%fd208, %f37;
	ld.global.nc.f32 	%f38, [%rd19];
	cvt.f64.f32 	%fd209, %f38;
	sub.f64 	%fd210, %fd208, %fd209;
	abs.f64 	%fd402, %fd210;
$L__BB1_43:
	add.f64 	%fd25, %fd17, %fd402;
	cvt.f64.f32 	%fd211, %f5;
	setp.lt.f64 	%p49, %fd18, %fd211;
	selp.f64 	%fd26, %fd211, %fd18, %p49;
	cvt.f64.f32 	%fd212, %f6;
	setp.gt.f64 	%p50, %fd19, %fd212;
	selp.f64 	%fd27, %fd212, %fd19, %p50;
	add.s32 	%r116, %r154, 1;
	cvt.s64.s32 	%rd136, %r116;
	mul.lo.s64 	%rd137, %rd136, %rd17;
	add.s64 	%rd138, %rd137, %rd6;
	shl.b64 	%rd139, %rd138, 2;
	add.s64 	%rd140, %rd5, %rd139;
	ld.global.nc.f32 	%f7, [%rd140];
	shl.b64 	%rd141, %rd137, 2;
	add.s64 	%rd142, %rd18, %rd141;
	ld.global.nc.f32 	%f8, [%rd142];
	add.s64 	%rd143, %rd19, %rd141;
	ld.global.nc.f32 	%f9, [%rd143];
	cvt.f64.f32 	%fd213, %f4;
	add.f64 	%fd28, %fd20, %fd213;
	fma.rn.f64 	%fd29, %fd213, %fd213, %fd21;
	setp.eq.s32 	%p51, %r155, -2;
	@%p51 bra 	$L__BB1_45;
	cvt.f64.f32 	%fd214, %f9;
	cvt.f64.f32 	%fd215, %f8;
	sub.f64 	%fd216, %fd215, %fd214;
	abs.f64 	%fd217, %fd216;
	cvt.f64.f32 	%fd218, %f4;
	sub.f64 	%fd219, %fd215, %fd218;
	abs.f64 	%fd220, %fd219;
	sub.f64 	%fd221, %fd214, %fd218;
	abs.f64 	%fd222, %fd221;
	max.f64 	%fd223, %fd217, %fd220;
	max.f64 	%fd403, %fd223, %fd222;
	bra.uni 	$L__BB1_46;
$L__BB1_45:
	ld.global.nc.f32 	%f39, [%rd18];
	cvt.f64.f32 	%fd224, %f39;
	ld.global.nc.f32 	%f40, [%rd19];
	cvt.f64.f32 	%fd225, %f40;
	sub.f64 	%fd226, %fd224, %fd225;
	abs.f64 	%fd403, %fd226;
$L__BB1_46:
	add.f64 	%fd33, %fd25, %fd403;
	cvt.f64.f32 	%fd227, %f8;
	setp.lt.f64 	%p52, %fd26, %fd227;
	selp.f64 	%fd34, %fd227, %fd26, %p52;
	cvt.f64.f32 	%fd228, %f9;
	setp.gt.f64 	%p53, %fd27, %fd228;
	selp.f64 	%fd35, %fd228, %fd27, %p53;
	add.s32 	%r117, %r154, 2;
	cvt.s64.s32 	%rd144, %r117;
	mul.lo.s64 	%rd145, %rd144, %rd17;
	add.s64 	%rd146, %rd145, %rd6;
	shl.b64 	%rd147, %rd146, 2;
	add.s64 	%rd148, %rd5, %rd147;
	ld.global.nc.f32 	%f41, [%rd148];
	cvt.f64.f32 	%fd229, %f41;
	shl.b64 	%rd149, %rd145, 2;
	add.s64 	%rd150, %rd18, %rd149;
	ld.global.nc.f32 	%f10, [%rd150];
	add.s64 	%rd151, %rd19, %rd149;
	ld.global.nc.f32 	%f11, [%rd151];
	cvt.f64.f32 	%fd230, %f7;
	add.f64 	%fd231, %fd28, %fd230;
	add.f64 	%fd451, %fd231, %fd229;
	fma.rn.f64 	%fd232, %fd230, %fd230, %fd29;
	fma.rn.f64 	%fd452, %fd229, %fd229, %fd232;
	setp.eq.s32 	%p54, %r155, -3;
	@%p54 bra 	$L__BB1_48;
	cvt.f64.f32 	%fd233, %f10;
	cvt.f64.f32 	%fd234, %f11;
	sub.f64 	%fd235, %fd233, %fd234;
	abs.f64 	%fd236, %fd235;
	cvt.f64.f32 	%fd237, %f7;
	sub.f64 	%fd238, %fd233, %fd237;
	abs.f64 	%fd239, %fd238;
	sub.f64 	%fd240, %fd234, %fd237;
	abs.f64 	%fd241, %fd240;
	max.f64 	%fd242, %fd236, %fd239;
	max.f64 	%fd404, %fd242, %fd241;
	bra.uni 	$L__BB1_49;
$L__BB1_48:
	ld.global.nc.f32 	%f42, [%rd18];
	cvt.f64.f32 	%fd243, %f42;
	ld.global.nc.f32 	%f43, [%rd19];
	cvt.f64.f32 	%fd244, %f43;
	sub.f64 	%fd245, %fd243, %fd244;
	abs.f64 	%fd404, %fd245;
$L__BB1_49:
	add.f64 	%fd448, %fd33, %fd404;
	cvt.f64.f32 	%fd246, %f10;
	setp.lt.f64 	%p55, %fd34, %fd246;
	selp.f64 	%fd449, %fd246, %fd34, %p55;
	cvt.f64.f32 	%fd247, %f11;
	setp.gt.f64 	%p56, %fd35, %fd247;
	selp.f64 	%fd450, %fd247, %fd35, %p56;
	add.s32 	%r155, %r155, 4;
	add.s32 	%r154, %r154, 4;
	add.s32 	%r153, %r153, 4;
	setp.eq.s32 	%p57, %r153, 0;
	@%p57 bra 	$L__BB1_50;
	bra.uni 	$L__BB1_37;
$L__BB1_50:
	add.s32 	%r162, %r154, -1;
$L__BB1_51:
	and.b32  	%r118, %r23, 3;
	setp.eq.s32 	%p58, %r118, 0;
	@%p58 bra 	$L__BB1_77;
	and.b16  	%rs14, %rs3, 3;
	setp.eq.s16 	%p59, %rs14, 0;
	@%p59 bra 	$L__BB1_72;
	cvt.s64.s32 	%rd152, %r162;
	mul.lo.s64 	%rd153, %rd152, %rd17;
	add.s64 	%rd154, %rd153, %rd6;
	shl.b64 	%rd155, %rd154, 2;
	add.s64 	%rd156, %rd5, %rd155;
	ld.global.nc.f32 	%f12, [%rd156];
	shl.b64 	%rd157, %rd153, 2;
	add.s64 	%rd158, %rd18, %rd157;
	ld.global.nc.f32 	%f13, [%rd158];
	add.s64 	%rd159, %rd19, %rd157;
	ld.global.nc.f32 	%f14, [%rd159];
	setp.eq.s32 	%p60, %r162, 0;
	@%p60 bra 	$L__BB1_67;
	add.s32 	%r119, %r162, -1;
	cvt.s64.s32 	%rd160, %r119;
	mad.lo.s64 	%rd161, %rd160, %rd17, %rd6;
	shl.b64 	%rd162, %rd161, 2;
	add.s64 	%rd163, %rd5, %rd162;
	ld.global.nc.f32 	%f44, [%rd163];
	cvt.f64.f32 	%fd249, %f44;
	cvt.f64.f32 	%fd250, %f13;
	cvt.f64.f32 	%fd251, %f14;
	sub.f64 	%fd252, %fd250, %fd251;
	abs.f64 	%fd253, %fd252;
	sub.f64 	%fd254, %fd250, %fd249;
	abs.f64 	%fd255, %fd254;
	sub.f64 	%fd256, %fd251, %fd249;
	abs.f64 	%fd257, %fd256;
	max.f64 	%fd258, %fd253, %fd255;
	max.f64 	%fd435, %fd258, %fd257;
	bra.uni 	$L__BB1_68;
$L__BB1_55:
	mul.lo.s32 	%r138, %r165, %r66;
	mul.wide.u32 	%rd248, %r138, 4;
	add.s64 	%rd249, %rd15, %rd248;
	mov.b32 	%r139, 2147483647;
	st.global.u32 	[%rd249], %r139;
	add.s64 	%rd250, %rd16, %rd248;
	st.global.u32 	[%rd250], %r139;
$L__BB1_56:
	add.s32 	%r165, %r165, 1;
	setp.eq.s32 	%p80, %r165, %r67;
	add.s32 	%r151, %r151, 1;
	add.s16 	%rs19, %rs19, 1;
	add.s16 	%rs18, %rs18, 1;
	@%p80 bra 	$L__BB1_101;
	bra.uni 	$L__BB1_35;
$L__BB1_57:
	.pragma "nounroll";
	cvt.s64.s32 	%rd186, %r158;
	mad.lo.s64 	%rd187, %rd186, %rd17, %rd6;
	shl.b64 	%rd188, %rd187, 2;
	add.s64 	%rd189, %rd5, %rd188;
	ld.global.nc.f32 	%f55, [%rd189];
	cvt.f64.f32 	%fd322, %f55;
	sub.f64 	%fd323, %fd322, %fd44;
	add.f64 	%fd324, %fd408, %fd323;
	fma.rn.f64 	%fd325, %fd412, %fd323, %fd409;
	add.s32 	%r123, %r158, 1;
	add.f64 	%fd326, %fd412, 0d3FF0000000000000;
	cvt.s64.s32 	%rd190, %r123;
	mad.lo.s64 	%rd191, %rd190, %rd17, %rd6;
	shl.b64 	%rd192, %rd191, 2;
	add.s64 	%rd193, %rd5, %rd192;
	ld.global.nc.f32 	%f56, [%rd193];
	cvt.f64.f32 	%fd327, %f56;
	sub.f64 	%fd328, %fd327, %fd44;
	add.f64 	%fd329, %fd324, %fd328;
	fma.rn.f64 	%fd330, %fd326, %fd328, %fd325;
	add.s32 	%r124, %r158, 2;
	add.f64 	%fd331, %fd326, 0d3FF0000000000000;
	cvt.s64.s32 	%rd194, %r124;
	mad.lo.s64 	%rd195, %rd194, %rd17, %rd6;
	shl.b64 	%rd196, %rd195, 2;
	add.s64 	%rd197, %rd5, %rd196;
	ld.global.nc.f32 	%f57, [%rd197];
	cvt.f64.f32 	%fd332, %f57;
	sub.f64 	%fd333, %fd332, %fd44;
	add.f64 	%fd334, %fd329, %fd333;
	fma.rn.f64 	%fd335, %fd331, %fd333, %fd330;
	add.s32 	%r125, %r158, 3;
	add.f64 	%fd336, %fd331, 0d3FF0000000000000;
	cvt.s64.s32 	%rd198, %r125;
	mad.lo.s64 	%rd199, %rd198, %rd17, %rd6;
	shl.b64 	%rd200, %rd199, 2;
	add.s64 	%rd201, %rd5, %rd200;
	ld.global.nc.f32 	%f58, [%rd201];
	cvt.f64.f32 	%fd337, %f58;
	sub.f64 	%fd338, %fd337, %fd44;
	add.f64 	%fd339, %fd334, %fd338;
	fma.rn.f64 	%fd340, %fd336, %fd338, %fd335;
	add.s32 	%r126, %r158, 4;
	add.f64 	%fd341, %fd336, 0d3FF0000000000000;
	cvt.s64.s32 	%rd202, %r126;
	mad.lo.s64 	%rd203, %rd202, %rd17, %rd6;
	shl.b64 	%rd204, %rd203, 2;
	add.s64 	%rd205, %rd5, %rd204;
	ld.global.nc.f32 	%f59, [%rd205];
	cvt.f64.f32 	%fd342, %f59;
	sub.f64 	%fd343, %fd342, %fd44;
	add.f64 	%fd344, %fd339, %fd343;
	fma.rn.f64 	%fd345, %fd341, %fd343, %fd340;
	add.s32 	%r127, %r158, 5;
	add.f64 	%fd346, %fd341, 0d3FF0000000000000;
	cvt.s64.s32 	%rd206, %r127;
	mad.lo.s64 	%rd207, %rd206, %rd17, %rd6;
	shl.b64 	%rd208, %rd207, 2;
	add.s64 	%rd209, %rd5, %rd208;
	ld.global.nc.f32 	%f60, [%rd209];
	cvt.f64.f32 	%fd347, %f60;
	sub.f64 	%fd348, %fd347, %fd44;
	add.f64 	%fd349, %fd344, %fd348;
	fma.rn.f64 	%fd350, %fd346, %fd348, %fd345;
	add.s32 	%r128, %r158, 6;
	add.f64 	%fd351, %fd346, 0d3FF0000000000000;
	cvt.s64.s32 	%rd210, %r128;
	mad.lo.s64 	%rd211, %rd210, %rd17, %rd6;
	shl.b64 	%rd212, %rd211, 2;
	add.s64 	%rd213, %rd5, %rd212;
	ld.global.nc.f32 	%f61, [%rd213];
	cvt.f64.f32 	%fd352, %f61;
	sub.f64 	%fd353, %fd352, %fd44;
	add.f64 	%fd354, %fd349, %fd353;
	fma.rn.f64 	%fd355, %fd351, %fd353, %fd350;
	add.s32 	%r129, %r158, 7;
	add.f64 	%fd356, %fd351, 0d3FF0000000000000;
	cvt.s64.s32 	%rd214, %r129;
	mad.lo.s64 	%rd215, %rd214, %rd17, %rd6;
	shl.b64 	%rd216, %rd215, 2;
	add.s64 	%rd217, %rd5, %rd216;
	ld.global.nc.f32 	%f62, [%rd217];
	cvt.f64.f32 	%fd357, %f62;
	sub.f64 	%fd358, %fd357, %fd44;
	add.f64 	%fd408, %fd354, %fd358;
	fma.rn.f64 	%fd409, %fd356, %fd358, %fd355;
	add.s32 	%r158, %r158, 8;
	add.f64 	%fd412, %fd356, 0d3FF0000000000000;
	add.s32 	%r157, %r157, 8;
	setp.eq.s32 	%p74, %r157, %r38;
	@%p74 bra 	$L__BB1_58;
	bra.uni 	$L__BB1_57;
$L__BB1_58:
	and.b32  	%r130, %r23, 7;
	setp.eq.s32 	%p75, %r130, 0;
	@%p75 bra 	$L__BB1_66;
	cvt.u32.u16 	%r131, %rs4;
	and.b32  	%r40, %r131, 7;
	add.s32 	%r132, %r40, -1;
	setp.lt.u32 	%p76, %r132, 3;
	@%p76 bra 	$L__BB1_61;
	cvt.s64.s32 	%rd218, %r158;
	mad.lo.s64 	%rd219, %rd218, %rd17, %rd6;
	shl.b64 	%rd220, %rd219, 2;
	add.s64 	%rd221, %rd5, %rd220;
	ld.global.nc.f32 	%f63, [%rd221];
	cvt.f64.f32 	%fd360, %f63;
	sub.f64 	%fd361, %fd360, %fd44;
	add.f64 	%fd362, %fd408, %fd361;
	fma.rn.f64 	%fd363, %fd412, %fd361, %fd409;
	add.s32 	%r133, %r158, 1;
	add.f64 	%fd364, %fd412, 0d3FF0000000000000;
	cvt.s64.s32 	%rd222, %r133;
	mad.lo.s64 	%rd223, %rd222, %rd17, %rd6;
	shl.b64 	%rd224, %rd223, 2;
	add.s64 	%rd225, %rd5, %rd224;
	ld.global.nc.f32 	%f64, [%rd225];
	cvt.f64.f32 	%fd365, %f64;
	sub.f64 	%fd366, %fd365, %fd44;
	add.f64 	%fd367, %fd362, %fd366;
	fma.rn.f64 	%fd368, %fd364, %fd366, %fd363;
	add.s32 	%r134, %r158, 2;
	add.f64 	%fd369, %fd364, 0d3FF0000000000000;
	cvt.s64.s32 	%rd226, %r134;
	mad.lo.s64 	%rd227, %rd226, %rd17, %rd6;
	shl.b64 	%rd228, %rd227, 2;
	add.s64 	%rd229, %rd5, %rd228;
	ld.global.nc.f32 	%f65, [%rd229];
	cvt.f64.f32 	%fd370, %f65;
	sub.f64 	%fd371, %fd370, %fd44;
	add.f64 	%fd372, %fd367, %fd371;
	fma.rn.f64 	%fd373, %fd369, %fd371, %fd368;
	add.s32 	%r135, %r158, 3;
	add.f64 	%fd374, %fd369, 0d3FF0000000000000;
	cvt.s64.s32 	%rd230, %r135;
	mad.lo.s64 	%rd231, %rd230, %rd17, %rd6;
	shl.b64 	%rd232, %rd231, 2;
	add.s64 	%rd233, %rd5, %rd232;
	ld.global.nc.f32 	%f66, [%rd233];
	cvt.f64.f32 	%fd375, %f66;
	sub.f64 	%fd376, %fd375, %fd44;
	add.f64 	%fd408, %fd372, %fd376;
	fma.rn.f64 	%fd409, %fd374, %fd376, %fd373;
	add.f64 	%fd412, %fd374, 0d3FF0000000000000;
	add.s32 	%r158, %r158, 4;
$L__BB1_61:
	and.b32  	%r136, %r40, 3;
	setp.eq.s32 	%p77, %r136, 0;
	@%p77 bra 	$L__BB1_66;
	and.b16  	%rs16, %rs3, 3;
	setp.eq.s16 	%p78, %rs16, 0;
	@%p78 bra 	$L__BB1_64;
	cvt.s64.s32 	%rd234, %r158;
	mad.lo.s64 	%rd235, %rd234, %rd17, %rd6;
	shl.b64 	%rd236, %rd235, 2;
	add.s64 	%rd237, %rd5, %rd236;
	ld.global.nc.f32 	%f67, [%rd237];
	cvt.f64.f32 	%fd378, %f67;
	sub.f64 	%fd379, %fd378, %fd44;
	add.f64 	%fd380, %fd408, %fd379;
	fma.rn.f64 	%fd381, %fd412, %fd379, %fd409;
	add.s32 	%r137, %r158, 1;
	add.f64 	%fd382, %fd412, 0d3FF0000000000000;
	cvt.s64.s32 	%rd238, %r137;
	mad.lo.s64 	%rd239, %rd238, %rd17, %rd6;
	shl.b64 	%rd240, %rd239, 2;
	add.s64 	%rd241, %rd5, %rd240;
	ld.global.nc.f32 	%f68, [%rd241];
	cvt.f64.f32 	%fd383, %f68;
	sub.f64 	%fd384, %fd383, %fd44;
	add.f64 	%fd408, %fd380, %fd384;
	fma.rn.f64 	%fd409, %fd382, %fd384, %fd381;
	add.f64 	%fd412, %fd382, 0d3FF0000000000000;
	add.s32 	%r158, %r158, 2;
$L__BB1_64:
	and.b16  	%rs17, %rs3, 1;
	setp.eq.b16 	%p79, %rs17, 1;
	@%p79 bra 	$L__BB1_66;
	cvt.s64.s32 	%rd242, %r158;
	mad.lo.s64 	%rd243, %rd242, %rd17, %rd6;
	shl.b64 	%rd244, %rd243, 2;
	add.s64 	%rd245, %rd5, %rd244;
	ld.global.nc.f32 	%f69, [%rd245];
	cvt.f64.f32 	%fd385, %f69;
	sub.f64 	%fd386, %fd385, %fd44;
	add.f64 	%fd408, %fd408, %fd386;
	fma.rn.f64 	%fd409, %fd412, %fd386, %fd409;
$L__BB1_66:
	cvt.rn.f64.u32 	%fd387, %r68;
	mul.f64 	%fd388, %fd409, %fd387;
	mul.f64 	%fd389, %fd7, %fd408;
	sub.f64 	%fd390, %fd388, %fd389;
	mul.f64 	%fd391, %fd8, %fd390;
	mul.f64 	%fd392, %fd7, %fd391;
	sub.f64 	%fd393, %fd408, %fd392;
	mul.f64 	%fd394, %fd1, %fd393;
	fma.rn.f64 	%fd395, %fd391, %fd6, %fd394;
	cvt.rn.f32.f64 	%f70, %fd395;
	add.s64 	%rd247, %rd15, %rd184;
	st.global.f32 	[%rd247], %f70;
	bra.uni 	$L__BB1_56;
$L__BB1_67:
	ld.global.nc.f32 	%f45, [%rd18];
	cvt.f64.f32 	%fd259, %f45;
	ld.global.nc.f32 	%f46, [%rd19];
	cvt.f64.f32 	%fd260, %f46;
	sub.f64 	%fd261, %fd259, %fd260;
	abs.f64 	%fd435, %fd261;
$L__BB1_68:
	add.f64 	%fd89, %fd448, %fd435;
	cvt.f64.f32 	%fd262, %f13;
	setp.lt.f64 	%p61, %fd449, %fd262;
	selp.f64 	%fd90, %fd262, %fd449, %p61;
	cvt.f64.f32 	%fd263, %f14;
	setp.gt.f64 	%p62, %fd450, %fd263;
	selp.f64 	%fd91, %fd263, %fd450, %p62;
	add.s32 	%r120, %r162, 1;
	setp.eq.s32 	%p63, %r120, 0;
	cvt.s64.s32 	%rd164, %r120;
	mul.lo.s64 	%rd165, %rd164, %rd17;
	add.s64 	%rd166, %rd165, %rd6;
	shl.b64 	%rd167, %rd166, 2;
	add.s64 	%rd168, %rd5, %rd167;
	ld.global.nc.f32 	%f47, [%rd168];
	cvt.f64.f32 	%fd264, %f47;
	shl.b64 	%rd169, %rd165, 2;
	add.s64 	%rd170, %rd18, %rd169;
	ld.global.nc.f32 	%f15, [%rd170];
	add.s64 	%rd171, %rd19, %rd169;
	ld.global.nc.f32 	%f16, [%rd171];
	cvt.f64.f32 	%fd265, %f12;
	add.f64 	%fd266, %fd451, %fd265;
	add.f64 	%fd451, %fd266, %fd264;
	fma.rn.f64 	%fd267, %fd265, %fd265, %fd452;
	fma.rn.f64 	%fd452, %fd264, %fd264, %fd267;
	@%p63 bra 	$L__BB1_70;
	cvt.f64.f32 	%fd268, %f15;
	cvt.f64.f32 	%fd269, %f16;
	sub.f64 	%fd270, %fd268, %fd269;
	abs.f64 	%fd271, %fd270;
	sub.f64 	%fd273, %fd268, %fd265;
	abs.f64 	%fd274, %fd273;
	sub.f64 	%fd275, %fd269, %fd265;
	abs.f64 	%fd276, %fd275;
	max.f64 	%fd277, %fd271, %fd274;
	max.f64 	%fd436, %fd277, %fd276;
	bra.uni 	$L__BB1_71;
$L__BB1_70:
	ld.global.nc.f32 	%f48, [%rd18];
	cvt.f64.f32 	%fd278, %f48;
	ld.global.nc.f32 	%f49, [%rd19];
	cvt.f64.f32 	%fd279, %f49;
	sub.f64 	%fd280, %fd278, %fd279;
	abs.f64 	%fd436, %fd280;
$L__BB1_71:
	add.f64 	%fd448, %fd89, %fd436;
	cvt.f64.f32 	%fd281, %f15;
	setp.lt.f64 	%p64, %fd90, %fd281;
	selp.f64 	%fd449, %fd281, %fd90, %p64;
	cvt.f64.f32 	%fd282, %f16;
	setp.gt.f64 	%p65, %fd91, %fd282;
	selp.f64 	%fd450, %fd282, %fd91, %p65;
	add.s32 	%r162, %r162, 2;
$L__BB1_72:
	and.b16  	%rs15, %rs3, 1;
	setp.eq.b16 	%p66, %rs15, 1;
	@%p66 bra 	$L__BB1_77;
	cvt.s64.s32 	%rd172, %r162;
	mul.lo.s64 	%rd173, %rd172, %rd17;
	add.s64 	%rd174, %rd173, %rd6;
	shl.b64 	%rd175, %rd174, 2;
	add.s64 	%rd176, %rd5, %rd175;
	ld.global.nc.f32 	%f50, [%rd176];
	cvt.f64.f32 	%fd283, %f50;
	shl.b64 	%rd177, %rd173, 2;
	add.s64 	%rd178, %rd18, %rd177;
	ld.global.nc.f32 	%f17, [%rd178];
	add.s64 	%rd179, %rd19, %rd177;
	ld.global.nc.f32 	%f18, [%rd179];
	add.f64 	%fd451, %fd451, %fd283;
	fma.rn.f64 	%fd452, %fd283, %fd283, %fd452;
	setp.eq.s32 	%p67, %r162, 0;
	@%p67 bra 	$L__BB1_75;
	add.s32 	%r121, %r162, -1;
	cvt.s64.s32 	%rd180, %r121;
	mad.lo.s64 	%rd181, %rd180, %rd17, %rd6;
	shl.b64 	%rd182, %rd181, 2;
	add.s64 	%rd183, %rd5, %rd182;
	ld.global.nc.f32 	%f51, [%rd183];
	cvt.f64.f32 	%fd284, %f51;
	cvt.f64.f32 	%fd285, %f17;
	cvt.f64.f32 	%fd286, %f18;
	sub.f64 	%fd287, %fd285, %fd286;
	abs.f64 	%fd288, %fd287;
	sub.f64 	%fd289, %fd285, %fd284;
	abs.f64 	%fd290, %fd289;
	sub.f64 	%fd291, %fd286, %fd284;
	abs.f64 	%fd292, %fd291;
	max.f64 	%fd293, %fd288, %fd290;
	max.f64 	%fd447, %fd293, %fd292;
	bra.uni 	$L__BB1_76;
$L__BB1_75:
	ld.global.nc.f32 	%f52, [%rd18];
	cvt.f64.f32 	%fd294, %f52;
	ld.global.nc.f32 	%f53, [%rd19];
	cvt.f64.f32 	%fd295, %f53;
	sub.f64 	%fd296, %fd294, %fd295;
	abs.f64 	%fd447, %fd296;
$L__BB1_76:
	add.f64 	%fd448, %fd448, %fd447;
	cvt.f64.f32 	%fd297, %f17;
	setp.lt.f64 	%p68, %fd449, %fd297;
	selp.f64 	%fd449, %fd297, %fd449, %p68;
	cvt.f64.f32 	%fd298, %f18;
	setp.gt.f64 	%p69, %fd450, %fd298;
	selp.f64 	%fd450, %fd298, %fd450, %p69;
$L__BB1_77:
	@%p90 bra 	$L__BB1_55;
	ld.param.f32 	%f74, [ttm_squeeze_many_series_one_param_f32_param_9];
	ld.param.f32 	%f72, [ttm_squeeze_many_series_one_param_f32_param_7];
	mul.f64 	%fd301, %fd1, %fd451;
	mul.f64 	%fd302, %fd1, %fd452;
	mul.f64 	%fd303, %fd301, %fd301;
	sub.f64 	%fd304, %fd302, %fd303;
	max.f64 	%fd305, %fd304, 0d0000000000000000;
	mul.f64 	%fd306, %fd1, %fd448;
	mul.f64 	%fd307, %fd306, %fd306;
	cvt.f64.f32 	%fd308, %f72;
	mul.f64 	%fd309, %fd308, %fd308;
	mul.f64 	%fd310, %fd309, %fd305;
	mul.f64 	%fd311, %fd5, %fd307;
	cvt.f64.f32 	%fd312, %f74;
	mul.f64 	%fd313, %fd312, %fd312;
	mul.f64 	%fd314, %fd313, %fd307;
	mul.f64 	%fd315, %fd3, %fd307;
	setp.gt.f64 	%p70, %fd310, %fd311;
	setp.le.f64 	%p71, %fd310, %fd315;
	setp.le.f64 	%p72, %fd310, %fd314;
	selp.f64 	%fd316, 0d4000000000000000, 0d3FF0000000000000, %p72;
	selp.f64 	%fd317, 0d4008000000000000, %fd316, %p71;
	selp.f64 	%fd318, 0d0000000000000000, %fd317, %p70;
	cvt.rn.f32.f64 	%f54, %fd318;
	mul.lo.s32 	%r31, %r165, %r66;
	mul.wide.u32 	%rd184, %r31, 4;
	add.s64 	%rd185, %rd16, %rd184;
	st.global.f32 	[%rd185], %f54;
	add.f64 	%fd319, %fd449, %fd450;
	fma.rn.f64 	%fd320, %fd319, 0d3FE0000000000000, %fd301;
	mul.f64 	%fd44, %fd320, 0d3FE0000000000000;
	setp.lt.u32 	%p73, %r22, 7;
	mov.f64 	%fd412, 0d0000000000000000;
	mov.f64 	%fd409, %fd412;
	mov.f64 	%fd408, %fd412;
	@%p73 bra 	$L__BB1_58;
	and.b32  	%r38, %r23, -8;
	mov.b32 	%r157, 0;
	mov.f64 	%fd412, 0d0000000000000000;
	bra.uni 	$L__BB1_57;
$L__BB1_80:
	add.s32 	%r51, %r68, %r2;
	sub.s32 	%r89, %r67, %r51;
	add.s32 	%r90, %r89, 1;
	and.b32  	%r52, %r90, 3;
	setp.eq.s32 	%p33, %r52, 0;
	@%p33 bra 	$L__BB1_86;
	mul.f64 	%fd137, %fd1, 0d0000000000000000;
	mul.f64 	%fd138, %fd137, %fd137;
	sub.f64 	%fd139, %fd137, %fd138;
	max.f64 	%fd140, %fd139, 0d0000000000000000;
	mul.f64 	%fd141, %fd2, %fd140;
	mul.f64 	%fd142, %fd5, %fd138;
	mul.f64 	%fd143, %fd4, %fd138;
	mul.f64 	%fd144, %fd3, %fd138;
	setp.gt.f64 	%p34, %fd141, %fd142;
	setp.le.f64 	%p35, %fd141, %fd144;
	setp.le.f64 	%p36, %fd141, %fd143;
	selp.f64 	%fd145, 0d4000000000000000, 0d3FF0000000000000, %p36;
	selp.f64 	%fd146, 0d4008000000000000, %fd145, %p35;
	selp.f64 	%fd147, 0d0000000000000000, %fd146, %p34;
	cvt.rn.f32.f64 	%f19, %fd147;
	mul.f64 	%fd148, %fd7, 0d0000000000000000;
	mov.f64 	%fd149, 0d0000000000000000;
	sub.f64 	%fd150, %fd149, %fd148;
	mul.f64 	%fd151, %fd8, %fd150;
	mul.f64 	%fd152, %fd7, %fd151;
	sub.f64 	%fd153, %fd149, %fd152;
	mul.f64 	%fd154, %fd1, %fd153;
	fma.rn.f64 	%fd155, %fd151, %fd6, %fd154;
	cvt.rn.f32.f64 	%f20, %fd155;
	mov.b32 	%r164, 0;
$L__BB1_82:
	.pragma "nounroll";
	@%p90 bra 	$L__BB1_84;
	mul.lo.s32 	%r92, %r165, %r66;
	mul.wide.u32 	%rd85, %r92, 4;
	add.s64 	%rd86, %rd16, %rd85;
	st.global.f32 	[%rd86], %f19;
	add.s64 	%rd87, %rd15, %rd85;
	st.global.f32 	[%rd87], %f20;
	bra.uni 	$L__BB1_85;
$L__BB1_84:
	mul.lo.s32 	%r93, %r165, %r66;
	mul.wide.u32 	%rd88, %r93, 4;
	add.s64 	%rd89, %rd15, %rd88;
	mov.b32 	%r94, 2147483647;
	st.global.u32 	[%rd89], %r94;
	add.s64 	%rd90, %rd16, %rd88;
	st.global.u32 	[%rd90], %r94;
$L__BB1_85:
	add.s32 	%r165, %r165, 1;
	add.s32 	%r164, %r164, 1;
	setp.ne.s32 	%p37, %r164, %r52;
	@%p37 bra 	$L__BB1_82;
$L__BB1_86:
	setp.lt.u32 	%p38, %r89, 3;
	@%p38 bra 	$L__BB1_101;
	mul.f64 	%fd156, %fd1, 0d0000000000000000;
	mul.f64 	%fd157, %fd156, %fd156;
	sub.f64 	%fd158, %fd156, %fd157;
	max.f64 	%fd159, %fd158, 0d0000000000000000;
	mul.f64 	%fd160, %fd2, %fd159;
	mul.f64 	%fd161, %fd5, %fd157;
	mul.f64 	%fd162, %fd4, %fd157;
	mul.f64 	%fd163, %fd3, %fd157;
	setp.gt.f64 	%p39, %fd160, %fd161;
	setp.le.f64 	%p40, %fd160, %fd163;
	setp.le.f64 	%p41, %fd160, %fd162;
	selp.f64 	%fd164, 0d4000000000000000, 0d3FF0000000000000, %p41;
	selp.f64 	%fd165, 0d4008000000000000, %fd164, %p40;
	selp.f64 	%fd166, 0d0000000000000000, %fd165, %p39;
	cvt.rn.f32.f64 	%f21, %fd166;
	mul.f64 	%fd167, %fd7, 0d0000000000000000;
	mov.f64 	%fd168, 0d0000000000000000;
	sub.f64 	%fd169, %fd168, %fd167;
	mul.f64 	%fd170, %fd8, %fd169;
	mul.f64 	%fd171, %fd7, %fd170;
	sub.f64 	%fd172, %fd168, %fd171;
	mul.f64 	%fd173, %fd1, %fd172;
	fma.rn.f64 	%fd174, %fd170, %fd6, %fd173;
	cvt.rn.f32.f64 	%f22, %fd174;
	not.pred 	%p42, %p90;
$L__BB1_88:
	@%p42 bra 	$L__BB1_90;
	mul.lo.s32 	%r97, %r165, %r66;
	mul.wide.u32 	%rd94, %r97, 4;
	add.s64 	%rd95, %rd15, %rd94;
	mov.b32 	%r98, 2147483647;
	st.global.u32 	[%rd95], %r98;
	add.s64 	%rd96, %rd16, %rd94;
	st.global.u32 	[%rd96], %r98;
	bra.uni 	$L__BB1_91;
$L__BB1_90:
	mul.lo.s32 	%r96, %r165, %r66;
	mul.wide.u32 	%rd91, %r96, 4;
	add.s64 	%rd92, %rd16, %rd91;
	st.global.f32 	[%rd92], %f21;
	add.s64 	%rd93, %rd15, %rd91;
	st.global.f32 	[%rd93], %f22;
$L__BB1_91:
	add.s32 	%r61, %r165, 1;
	@%p90 bra 	$L__BB1_93;
	mul.lo.s32 	%r99, %r61, %r66;
	mul.wide.u32 	%rd97, %r99, 4;
	add.s64 	%rd98, %rd16, %rd97;
	st.global.f32 	[%rd98], %f21;
	add.s64 	%rd99, %rd15, %rd97;
	st.global.f32 	[%rd99], %f22;
	bra.uni 	$L__BB1_94;
$L__BB1_93:
	mul.lo.s32 	%r100, %r61, %r66;
	mul.wide.u32 	%rd100, %r100, 4;
	add.s64 	%rd101, %rd15, %rd100;
	mov.b32 	%r101, 2147483647;
	st.global.u32 	[%rd101], %r101;
	add.s64 	%rd102, %rd16, %rd100;
	st.global.u32 	[%rd102], %r101;
$L__BB1_94:
	add.s32 	%r62, %r165, 2;
	@%p90 bra 	$L__BB1_96;
	mul.lo.s32 	%r102, %r62, %r66;
	mul.wide.u32 	%rd103, %r102, 4;
	add.s64 	%rd104, %rd16, %rd103;
	st.global.f32 	[%rd104], %f21;
	add.s64 	%rd105, %rd15, %rd103;
	st.global.f32 	[%rd105], %f22;
	bra.uni 	$L__BB1_97;
$L__BB1_96:
	mul.lo.s32 	%r103, %r62, %r66;
	mul.wide.u32 	%rd106, %r103, 4;
	add.s64 	%rd107, %rd15, %rd106;
	mov.b32 	%r104, 2147483647;
	st.global.u32 	[%rd107], %r104;
	add.s64 	%rd108, %rd16, %rd106;
	st.global.u32 	[%rd108], %r104;
$L__BB1_97:
	add.s32 	%r63, %r165, 3;
	@%p90 bra 	$L__BB1_99;
	mul.lo.s32 	%r105, %r63, %r66;
	mul.wide.u32 	%rd109, %r105, 4;
	add.s64 	%rd110, %rd16, %rd109;
	st.global.f32 	[%rd110], %f21;
	add.s64 	%rd111, %rd15, %rd109;
	st.global.f32 	[%rd111], %f22;
	bra.uni 	$L__BB1_100;
$L__BB1_99:
	mul.lo.s32 	%r106, %r63, %r66;
	mul.wide.u32 	%rd112, %r106, 4;
	add.s64 	%rd113, %rd15, %rd112;
	mov.b32 	%r107, 2147483647;
	st.global.u32 	[%rd113], %r107;
	add.s64 	%rd114, %rd16, %rd112;
	st.global.u32 	[%rd114], %r107;
$L__BB1_100:
	add.s32 	%r165, %r165, 4;
	setp.eq.s32 	%p43, %r165, %r67;
	@%p43 bra 	$L__BB1_101;
	bra.uni 	$L__BB1_88;
$L__BB1_101:
	ret;

}


// ===== COMPILED SASS (sm_100) =====

	.target	sm_100

	.elftype	@"ET_EXEC"


//--------------------- .note.nv.tkinfo           --------------------------
	.section	.note.nv.tkinfo,"",@"SHT_NOTE"
	.sectionflags	@"SHF_NOTE_NV_TKINFO"
	.tkinfo
        /*0018*/ 	.word	0x00000002
        /*0030*/ 	.string	""
        /*0030*/ 	.string	"ptxas"
        /*0030*/ 	.string	"Cuda compilation tools, release 13.0, V13.0.88"
        /*0030*/ 	.string	"Build cuda_13.0.r13.0/compiler.36424714_0"
        /*0030*/ 	.string	"-arch sm_100 -m 64 "



//--------------------- .note.nv.cuinfo           --------------------------
	.section	.note.nv.cuinfo,"",@"SHT_NOTE"
	.sectionflags	@"SHF_NOTE_NV_CUINFO"
        /*0018*/ 	.short	0x0002
        /*001a*/ 	.short	0x0064
        /*001c*/ 	.short	0x0082
	.zero		2


//--------------------- .nv.info                  --------------------------
	.section	.nv.info,"",@"SHT_CUDA_INFO"
	.align	4


	//----- nvinfo : EIATTR_REGCOUNT
	.align		4
        /*0000*/ 	.byte	0x04, 0x2f
        /*0002*/ 	.short	(.L_1 - .L_0)
	.align		4
.L_0:
        /*0004*/ 	.word	index@(ttm_squeeze_batch_f32)
        /*0008*/ 	.word	0x00000038


	//----- nvinfo : EIATTR_FRAME_SIZE
	.align		4
.L_1:
        /*000c*/ 	.byte	0x04, 0x11
        /*000e*/ 	.short	(.L_3 - .L_2)
	.align		4
.L_2:
        /*0010*/ 	.word	index@($__internal_3_$__cuda_sm20_div_rn_f64_full)
        /*0014*/ 	.word	0x00000000


	//----- nvinfo : EIATTR_FRAME_SIZE
	.align		4
.L_3:
        /*0018*/ 	.byte	0x04, 0x11
        /*001a*/ 	.short	(.L_5 - .L_4)
	.align		4
.L_4:
        /*001c*/ 	.word	index@($__internal_2_$__cuda_sm20_dblrcp_rn_slowpath_v3)
        /*0020*/ 	.word	0x00000000


	//----- nvinfo : EIATTR_FRAME_SIZE
	.align		4
.L_5:
        /*0024*/ 	.byte	0x04, 0x11
        /*0026*/ 	.short	(.L_7 - .L_6)
	.align		4
.L_6:
        /*0028*/ 	.word	index@(ttm_squeeze_batch_f32)
        /*002c*/ 	.word	0x00000000


	//----- nvinfo : EIATTR_REGCOUNT
	.align		4
.L_7:
        /*0030*/ 	.byte	0x04, 0x2f
        /*0032*/ 	.short	(.L_9 - .L_8)
	.align		4
.L_8:
        /*0034*/ 	.word	index@(ttm_squeeze_many_series_one_param_f32)
        /*0038*/ 	.word	0x00000020


	//----- nvinfo : EIATTR_FRAME_SIZE
	.align		4
.L_9:
        /*003c*/ 	.byte	0x04, 0x11
        /*003e*/ 	.short	(.L_11 - .L_10)
	.align		4
.L_10:
        /*0040*/ 	.word	index@($__internal_1_$__cuda_sm20_div_rn_f64_full)
        /*0044*/ 	.word	0x00000000


	//----- nvinfo : EIATTR_FRAME_SIZE
	.align		4
.L_11:
        /*0048*/ 	.byte	0x04, 0x11
        /*004a*/ 	.short	(.L_13 - .L_12)
	.align		4
.L_12:
        /*004c*/ 	.word	index@($__internal_0_$__cuda_sm20_dblrcp_rn_slowpath_v3)
        /*0050*/ 	.word	0x00000000


	//----- nvinfo : EIATTR_FRAME_SIZE
	.align		4
.L_13:
        /*0054*/ 	.byte	0x04, 0x11
        /*0056*/ 	.short	(.L_15 - .L_14)
	.align		4
.L_14:
        /*0058*/ 	.word	index@(ttm_squeeze_many_series_one_param_f32)
        /*005c*/ 	.word	0x00000000


	//----- nvinfo : EIATTR_MIN_STACK_SIZE
	.align		4
.L_15:
        /*0060*/ 	.byte	0x04, 0x12
        /*0062*/ 	.short	(.L_17 - .L_16)
	.align		4
.L_16:
        /*0064*/ 	.word	index@(ttm_squeeze_many_series_one_param_f32)
        /*0068*/ 	.word	0x00000000


	//----- nvinfo : EIATTR_MIN_STACK_SIZE
	.align		4
.L_17:
        /*006c*/ 	.byte	0x04, 0x12
        /*006e*/ 	.short	(.L_19 - .L_18)
	.align		4
.L_18:
        /*0070*/ 	.word	index@(ttm_squeeze_batch_f32)
        /*0074*/ 	.word	0x00000000
.L_19:


//--------------------- .nv.compat                --------------------------
	.section	.nv.compat,"",@"SHT_CUDA_COMPAT_INFO"
	.align	4
        /*0000*/ 	.byte	0x02, 0x09, 0x00, 0x00, 0x02, 0x02, 0x01, 0x00, 0x02, 0x05, 0x05, 0x00, 0x03, 0x07, 0x01, 0x01
        /*0010*/ 	.byte	0x02, 0x03, 0x00, 0x00, 0x02, 0x06, 0x01, 0x00, 0x04, 0x0b, 0x08, 0x00, 0x01, 0x00, 0x00, 0x00
        /*0020*/ 	.byte	0x00, 0x00, 0x00, 0x00


//--------------------- .nv.info.ttm_squeeze_many_series_one_param_f32 --------------------------
	.section	.nv.info.ttm_squeeze_many_series_one_param_f32,"",@"SHT_CUDA_INFO"
	.sectionflags	@""
	.align	4


	//----- nvinfo : EIATTR_CUDA_API_VERSION
	.align		4
        /*0000*/ 	.byte	0x04, 0x37
        /*0002*/ 	.short	(.L_21 - .L_20)
.L_20:
        /*0004*/ 	.word	0x00000082


	//----- nvinfo : EIATTR_KPARAM_INFO
	.align		4
.L_21:
        /*0008*/ 	.byte	0x04, 0x17
        /*000a*/ 	.short	(.L_23 - .L_22)
.L_22:
        /*000c*/ 	.word	0x00000000
        /*0010*/ 	.short	0x000c
        /*0012*/ 	.short	0x0048
        /*0014*/ 	.byte	0x00, 0xf5, 0x21, 0x00


	//----- nvinfo : EIATTR_KPARAM_INFO
	.align		4
.L_23:
        /*0018*/ 	.byte	0x04, 0x17
        /*001a*/ 	.short	(.L_25 - .L_24)
.L_24:
        /*001c*/ 	.word	0x00000000
        /*0020*/ 	.short	0x000b
        /*0022*/ 	.short	0x0040
        /*0024*/ 	.byte	0x00, 0xf5, 0x21, 0x00


	//----- nvinfo : EIATTR_KPARAM_INFO
	.align		4
.L_25:
        /*0028*/ 	.byte	0x04, 0x17
        /*002a*/ 	.short	(.L_27 - .L_26)
.L_26:
        /*002c*/ 	.word	0x00000000
        /*0030*/ 	.short	0x000a
        /*0032*/ 	.short	0x0038
        /*0034*/ 	.byte	0x00, 0xf0, 0x11, 0x00


	//----- nvinfo : EIATTR_KPARAM_INFO
	.align		4
.L_27:
        /*0038*/ 	.byte	0x04, 0x17
        /*003a*/ 	.short	(.L_29 - .L_28)
.L_28:
        /*003c*/ 	.word	0x00000000
        /*0040*/ 	.short	0x0009
        /*0042*/ 	.short	0x0034
        /*0044*/ 	.byte	0x00, 0xf0, 0x11, 0x00


	//----- nvinfo : EIATTR_KPARAM_INFO
	.align		4
.L_29:
        /*0048*/ 	.byte	0x04, 0x17
        /*004a*/ 	.short	(.L_31 - .L_30)
.L_30:
        /*004c*/ 	.word	0x00000000
        /*0050*/ 	.short	0x0008
        /*0052*/ 	.short	0x0030
        /*0054*/ 	.byte	0x00, 0xf0, 0x11, 0x00


	//----- nvinfo : EIATTR_KPARAM_INFO
	.align		4
.L_31:
        /*0058*/ 	.byte	0x04, 0x17
        /*005a*/ 	.short	(.L_33 - .L_32)
.L_32:
        /*005c*/ 	.word	0x00000000
        /*0060*/ 	.short	0x0007
        /*0062*/ 	.short	0x002c
        /*0064*/ 	.byte	0x00, 0xf0, 0x11, 0x00


	//----- nvinfo : EIATTR_KPARAM_INFO
	.align		4
.L_33:
        /*0068*/ 	.byte	0x04, 0x17
        /*006a*/ 	.short	(.L_35 - .L_34)
.L_34:
        /*006c*/ 	.word	0x00000000
        /*0070*/ 	.short	0x0006
        /*0072*/ 	.short	0x0028
        /*0074*/ 	.byte	0x00, 0xf0, 0x11, 0x00


	//----- nvinfo : EIATTR_KPARAM_INFO
	.align		4
.L_35:
        /*0078*/ 	.byte	0x04, 0x17
        /*007a*/ 	.short	(.L_37 - .L_36)
.L_36:
        /*007c*/ 	.word	0x00000000
        /*0080*/ 	.short	0x0005
        /*0082*/ 	.short	0x0024
        /*0084*/ 	.byte	0x00, 0xf0, 0x11, 0x00


	//----- nvinfo : EIATTR_KPARAM_INFO
	.align		4
.L_37:
        /*0088*/ 	.byte	0x04, 0x17
        /*008a*/ 	.short	(.L_39 - .L_38)
.L_38:
        /*008c*/ 	.word	0x00000000
        /*0090*/ 	.short	0x0004
        /*0092*/ 	.short	0x0020
        /*0094*/ 	.byte	0x00, 0xf0, 0x11, 0x00


	//----- nvinfo : EIATTR_KPARAM_INFO
	.align		4
.L_39:
        /*0098*/ 	.byte	0x04, 0x17
        /*009a*/ 	.short	(.L_41 - .L_40)
.L_40:
        /*009c*/ 	.word	0x00000000
        /*00a0*/ 	.short	0x0003
        /*00a2*/ 	.short	0x0018
        /*00a4*/ 	.byte	0x00, 0xf5, 0x21, 0x00


	//----- nvinfo : EIATTR_KPARAM_INFO
	.align		4
.L_41:
        /*00a8*/ 	.byte	0x04, 0x17
        /*00aa*/ 	.short	(.L_43 - .L_42)
.L_42:
        /*00ac*/ 	.word	0x00000000
        /*00b0*/ 	.short	0x0002
        /*00b2*/ 	.short	0x0010
        /*00b4*/ 	.byte	0x00, 0xf5, 0x21, 0x00


	//----- nvinfo : EIATTR_KPARAM_INFO
	.align		4
.L_43:
        /*00b8*/ 	.byte	0x04, 0x17
        /*00ba*/ 	.short	(.L_45 - .L_44)
.L_44:
        /*00bc*/ 	.word	0x00000000
        /*00c0*/ 	.short	0x0001
        /*00c2*/ 	.short	0x0008
        /*00c4*/ 	.byte	0x00, 0xf5, 0x21, 0x00


	//----- nvinfo : EIATTR_KPARAM_INFO
	.align		4
.L_45:
        /*00c8*/ 	.byte	0x04, 0x17
        /*00ca*/ 	.short	(.L_47 - .L_46)
.L_46:
        /*00cc*/ 	.word	0x00000000
        /*00d0*/ 	.short	0x0000
        /*00d2*/ 	.short	0x0000
        /*00d4*/ 	.byte	0x00, 0xf5, 0x21, 0x00


	//----- nvinfo : EIATTR_SPARSE_MMA_MASK
	.align		4
.L_47:
        /*00d8*/ 	.byte	0x03, 0x50
        /*00da*/ 	.short	0x0000


	//----- nvinfo : EIATTR_MAXREG_COUNT
	.align		4
        /*00dc*/ 	.byte	0x03, 0x1b
        /*00de*/ 	.short	0x00ff


	//----- nvinfo : EIATTR_MERCURY_ISA_VERSION
	.align		4
        /*00e0*/ 	.byte	0x03, 0x5f
        /*00e2*/ 	.short	0x0101


	//----- nvinfo : EIATTR_VRC_CTA_INIT_COUNT
	.align		4
        /*00e4*/ 	.byte	0x02, 0x4a
	.zero		1
	.zero		1


	//----- nvinfo : EIATTR_EXIT_INSTR_OFFSETS
	.align		4
        /*00e8*/ 	.byte	0x04, 0x1c
        /*00ea*/ 	.short	(.L_49 - .L_48)


	//   ....[0]....
.L_48:
        /*00ec*/ 	.word	0x000000a0


	//   ....[1]....
        /*00f0*/ 	.word	0x00000210


	//   ....[2]....
        /*00f4*/ 	.word	0x00000590


	//   ....[3]....
        /*00f8*/ 	.word	0x000006f0


	//   ....[4]....
        /*00fc*/ 	.word	0x000007d0


	//   ....[5]....
        /*0100*/ 	.word	0x00000810


	//   ....[6]....
        /*0104*/ 	.word	0x00001610


	//   ....[7]....
        /*0108*/ 	.word	0x00005060


	//   ....[8]....
        /*010c*/ 	.word	0x000055e0


	//   ....[9]....
        /*0110*/ 	.word	0x00005a80


	//----- nvinfo : EIATTR_CRS_STACK_SIZE
	.align		4
.L_49:
        /*0114*/ 	.byte	0x04, 0x1e
        /*0116*/ 	.short	(.L_51 - .L_50)
.L_50:
        /*0118*/ 	.word	0x00000000


	//----- nvinfo : EIATTR_CBANK_PARAM_SIZE
	.align		4
.L_51:
        /*011c*/ 	.byte	0x03, 0x19
        /*011e*/ 	.short	0x0050


	//----- nvinfo : EIATTR_PARAM_CBANK
	.align		4
        /*0120*/ 	.byte	0x04, 0x0a
        /*0122*/ 	.short	(.L_53 - .L_52)
	.align		4
.L_52:
        /*0124*/ 	.word	index@(.nv.constant0.ttm_squeeze_many_series_one_param_f32)
        /*0128*/ 	.short	0x0380
        /*012a*/ 	.short	0x0050


	//----- nvinfo : EIATTR_SW_WAR
	.align		4
.L_53:
        /*012c*/ 	.byte	0x04, 0x36
        /*012e*/ 	.short	(.L_55 - .L_54)
.L_54:
        /*0130*/ 	.word	0x00000008
.L_55:


//--------------------- .nv.info.ttm_squeeze_batch_f32 --------------------------
	.section	.nv.info.ttm_squeeze_batch_f32,"",@"SHT_CUDA_INFO"
	.sectionflags	@""
	.align	4


	//----- nvinfo : EIATTR_CUDA_API_VERSION
	.align		4
        /*0000*/ 	.byte	0x04, 0x37
        /*0002*/ 	.short	(.L_57 - .L_56)
.L_56:
        /*0004*/ 	.word	0x00000082


	//----- nvinfo : EIATTR_KPARAM_INFO
	.align		4
.L_57:
        /*0008*/ 	.byte	0x04, 0x17
        /*000a*/ 	.short	(.L_59 - .L_58)
.L_58:
        /*000c*/ 	.word	0x00000000
        /*0010*/ 	.short	0x000c
        /*0012*/ 	.short	0x0058
        /*0014*/ 	.byte	0x00, 0xf5, 0x21, 0x00


	//----- nvinfo : EIATTR_KPARAM_INFO
	.align		4
.L_59:
        /*0018*/ 	.byte	0x04, 0x17
        /*001a*/ 	.short	(.L_61 - .L_60)
.L_60:
        /*001c*/ 	.word	0x00000000
        /*0020*/ 	.short	0x000b
        /*0022*/ 	.short	0x0050
        /*0024*/ 	.byte	0x00, 0xf5, 0x21, 0x00


	//----- nvinfo : EIATTR_KPARAM_INFO
	.align		4
.L_61:
        /*0028*/ 	.byte	0x04, 0x17
        /*002a*/ 	.short	(.L_63 - .L_62)
.L_62:
        /*002c*/ 	.word	0x00000000
        /*0030*/ 	.short	0x000a
        /*0032*/ 	.short	0x0048
        /*0034*/ 	.byte	0x00, 0xf0, 0x11, 0x00


	//----- nvinfo : EIATTR_KPARAM_INFO
	.align		4
.L_63:
        /*0038*/ 	.byte	0x04, 0x17
        /*003a*/ 	.short	(.L_65 - .L_64)
.L_64:
        /*003c*/ 	.word	0x00000000
        /*0040*/ 	.short	0x0009
        /*0042*/ 	.short	0x0044
        /*0044*/ 	.byte	0x00, 0xf0, 0x11, 0x00


	//----- nvinfo : EIATTR_KPARAM_INFO
	.align		4
.L_65:
        /*0048*/ 	.byte	0x04, 0x17
        /*004a*/ 	.short	(.L_67 - .L_66)
.L_66:
        /*004c*/ 	.word	0x00000000
        /*0050*/ 	.short	0x0008
        /*0052*/ 	.short	0x0040
        /*0054*/ 	.byte	0x00, 0xf0, 0x11, 0x00


	//----- nvinfo : EIATTR_KPARAM_INFO
	.align		4
.L_67:
        /*0058*/ 	.byte	0x04, 0x17
        /*005a*/ 	.short	(.L_69 - .L_68)
.L_68:
        /*005c*/ 	.word	0x00000000
        /*0060*/ 	.short	0x0007
        /*0062*/ 	.short	0x0038
        /*0064*/ 	.byte	0x00, 0xf5, 0x21, 0x00


	//----- nvinfo : EIATTR_KPARAM_INFO
	.align		4
.L_69:
        /*0068*/ 	.byte	0x04, 0x17
        /*006a*/ 	.short	(.L_71 - .L_70)
.L_70:
        /*006c*/ 	.word	0x00000000
        /*0070*/ 	.short	0x0006
        /*0072*/ 	.short	0x0030
        /*0074*/ 	.byte	0x00, 0xf5, 0x21, 0x00


	//----- nvinfo : EIATTR_KPARAM_INFO
	.align		4
.L_71:
        /*0078*/ 	.byte	0x04, 0x17
        /*007a*/ 	.short	(.L_73 - .L_72)
.L_72:
        /*007c*/ 	.word	0x00000000
        /*0080*/ 	.short	0x0005
        /*0082*/ 	.short	0x0028
        /*0084*/ 	.byte	0x00, 0xf5, 0x21, 0x00


	//----- nvinfo : EIATTR_KPARAM_INFO
	.align		4
.L_73:
        /*0088*/ 	.byte	0x04, 0x17
        /*008a*/ 	.short	(.L_75 - .L_74)
.L_74:
        /*008c*/ 	.word	0x00000000
        /*0090*/ 	.short	0x0004
        /*0092*/ 	.short	0x0020
        /*0094*/ 	.byte	0x00, 0xf5, 0x21, 0x00


	//----- nvinfo : EIATTR_KPARAM_INFO
	.align		4
.L_75:
        /*0098*/ 	.byte	0x04, 0x17
        /*009a*/ 	.short	(.L_77 - .L_76)
.L_76:
        /*009c*/ 	.word	0x00000000
        /*00a0*/ 	.short	0x0003
        /*00a2*/ 	.short	0x0018
        /*00a4*/ 	.byte	0x00, 0xf5, 0x21, 0x00


	//----- nvinfo : EIATTR_KPARAM_INFO
	.align		4
.L_77:
        /*00a8*/ 	.byte	0x04, 0x17
        /*00aa*/ 	.short	(.L_79 - .L_78)
.L_78:
        /*00ac*/ 	.word	0x00000000
        /*00b0*/ 	.short	0x0002
        /*00b2*/ 	.short	0x0010
        /*00b4*/ 	.byte	0x00, 0xf5, 0x21, 0x00


	//----- nvinfo : EIATTR_KPARAM_INFO
	.align		4
.L_79:
        /*00b8*/ 	.byte	0x04, 0x17
        /*00ba*/ 	.short	(.L_81 - .L_80)
.L_80:
        /*00bc*/ 	.word	0x00000000
        /*00c0*/ 	.short	0x0001
        /*00c2*/ 	.short	0x0008
        /*00c4*/ 	.byte	0x00, 0xf5, 0x21, 0x00


	//----- nvinfo : EIATTR_KPARAM_INFO
	.align		4
.L_81:
        /*00c8*/ 	.byte	0x04, 0x17
        /*00ca*/ 	.short	(.L_83 - .L_82)
.L_82:
        /*00cc*/ 	.word	0x00000000
        /*00d0*/ 	.short	0x0000
        /*00d2*/ 	.short	0x0000
        /*00d4*/ 	.byte	0x00, 0xf5, 0x21, 0x00


	//----- nvinfo : EIATTR_SPARSE_MMA_MASK
	.align		4
.L_83:
        /*00d8*/ 	.byte	0x03, 0x50
        /*00da*/ 	.short	0x0000


	//----- nvinfo : EIATTR_MAXREG_COUNT
	.align		4
        /*00dc*/ 	.byte	0x03, 0x1b
        /*00de*/ 	.short	0x00ff


	//----- nvinfo : EIATTR_NUM_BARRIERS
	.align		4
        /*00e0*/ 	.byte	0x02, 0x4c
        /*00e2*/ 	.byte	0x01
	.zero		1


	//----- nvinfo : EIATTR_MERCURY_ISA_VERSION
	.align		4
        /*00e4*/ 	.byte	0x03, 0x5f
        /*00e6*/ 	.short	0x0101


	//----- nvinfo : EIATTR_VRC_CTA_INIT_COUNT
	.align		4
        /*00e8*/ 	.byte	0x02, 0x4a
	.zero		1
	.zero		1


	//----- nvinfo : EIATTR_EXIT_INSTR_OFFSETS
	.align		4
        /*00ec*/ 	.byte	0x04, 0x1c
        /*00ee*/ 	.short	(.L_85 - .L_84)


	//   ....[0]....
.L_84:
        /*00f0*/ 	.word	0x00000040


	//   ....[1]....
        /*00f4*/ 	.word	0x000001a0


	//   ....[2]....
        /*00f8*/ 	.word	0x00000220


	//   ....[3]....
        /*00fc*/ 	.word	0x000005c0


	//   ....[4]....
        /*0100*/ 	.word	0x000031f0


	//----- nvinfo : EIATTR_CRS_STACK_SIZE
	.align		4
.L_85:
        /*0104*/ 	.byte	0x04, 0x1e
        /*0106*/ 	.short	(.L_87 - .L_86)
.L_86:
        /*0108*/ 	.word	0x00000000


	//----- nvinfo : EIATTR_CBANK_PARAM_SIZE
	.align		4
.L_87:
        /*010c*/ 	.byte	0x03, 0x19
        /*010e*/ 	.short	0x0060


	//----- nvinfo : EIATTR_PARAM_CBANK
	.align		4
        /*0110*/ 	.byte	0x04, 0x0a
        /*0112*/ 	.short	(.L_89 - .L_88)
	.align		4
.L_88:
        /*0114*/ 	.word	index@(.nv.constant0.ttm_squeeze_batch_f32)
        /*0118*/ 	.short	0x0380
        /*011a*/ 	.short	0x0060


	//----- nvinfo : EIATTR_SW_WAR
	.align		4
.L_89:
        /*011c*/ 	.byte	0x04, 0x36
        /*011e*/ 	.short	(.L_91 - .L_90)
.L_90:
        /*0120*/ 	.word	0x00000008
.L_91:


//--------------------- .nv.callgraph             --------------------------
	.section	.nv.callgraph,"",@"SHT_CUDA_CALLGRAPH"
	.align	4
	.sectionentsize	8
	.align		4
        /*0000*/ 	.word	0x00000000
	.align		4
        /*0004*/ 	.word	0xffffffff
	.align		4
        /*0008*/ 	.word	0x00000000
	.align		4
        /*000c*/ 	.word	0xfffffffe
	.align		4
        /*0010*/ 	.word	0x00000000
	.align		4
        /*0014*/ 	.word	0xfffffffd
	.align		4
        /*0018*/ 	.word	0x00000000
	.align		4
        /*001c*/ 	.word	0xfffffffc


//--------------------- .text.ttm_squeeze_many_series_one_param_f32 --------------------------
	.section	.text.ttm_squeeze_many_series_one_param_f32,"ax",@progbits
	.align	128
        .global         ttm_squeeze_many_series_one_param_f32
        .type           ttm_squeeze_many_series_one_param_f32,@function
        .size           ttm_squeeze_many_series_one_param_f32,(.L_x_70 - ttm_squeeze_many_series_one_param_f32)
        .other          ttm_squeeze_many_series_one_param_f32,@"STO_CUDA_ENTRY STV_DEFAULT"
ttm_squeeze_many_series_one_param_f32:
.text.ttm_squeeze_many_series_one_param_f32:
[----:B------:R-:W-:Y:S01]  /*0000*/  LDC R1, c[0x0][0x37c] ;  /* 0x0000df00ff017b82 */ /* 0x000fe20000000800 */
[----:B------:R-:W0:Y:S07]  /*0010*/  S2R R2, SR_TID.X ;  /* 0x0000000000027919 */ /* 0x000e2e0000002100 */
[----:B------:R-:W1:Y:S01]  /*0020*/  S2UR UR4, SR_CTAID.X ;  /* 0x00000000000479c3 */ /* 0x000e620000002500 */
[----:B------:R-:W1:Y:S07]  /*0030*/  LDCU UR5, c[0x0][0x360] ;  /* 0x00006c00ff0577ac */ /* 0x000e6e0008000800 */
[----:B------:R-:W2:Y:S08]  /*0040*/  S2UR UR16, SR_CTAID.Y ;  /* 0x00000000001079c3 */ /* 0x000eb00000002600 */
[----:B------:R-:W2:Y:S01]  /*0050*/  LDC R0, c[0x0][0x3a0] ;  /* 0x0000e800ff007b82 */ /* 0x000ea20000000800 */
[----:B-1----:R-:W-:Y:S01]  /*0060*/  UIMAD UR4, UR4, UR5, URZ ;  /* 0x00000005040472a4 */ /* 0x002fe2000f8e02ff */
[----:B0-----:R-:W-:Y:S01]  /*0070*/  IMAD.MOV R2, RZ, RZ, -R2 ;  /* 0x000000ffff027224 */ /* 0x001fe200078e0a02 */
[----:B--2---:R-:W-:-:S04]  /*0080*/  ISETP.LE.AND P0, PT, R0, UR16, PT ;  /* 0x0000001000007c0c */ /* 0x004fc8000bf03270 */
[----:B------:R-:W-:-:S13]  /*0090*/  ISETP.NE.OR P0, PT, R2, UR4, P0 ;  /* 0x0000000402007c0c */ /* 0x000fda0008705670 */
[----:B------:R-:W-:Y:S05]  /*00a0*/  @P0 EXIT ;  /* 0x000000000000094d */ /* 0x000fea0003800000 */
[----:B------:R-:W0:Y:S01]  /*00b0*/  LDCU.64 UR4, c[0x0][0x398] ;  /* 0x00007300ff0477ac */ /* 0x000e220008000a00 */
[----:B------:R-:W1:Y:S01]  /*00c0*/  LDC R2, c[0x0][0x3a4] ;  /* 0x0000e900ff027b82 */ /* 0x000e620000000800 */
[----:B------:R-:W2:Y:S01]  /*00d0*/  LDCU.64 UR38, c[0x0][0x358] ;  /* 0x00006b00ff2677ac */ /* 0x000ea20008000a00 */
[----:B------:R-:W3:Y:S01]  /*00e0*/  LDCU UR6, c[0x0][0x3a8] ;  /* 0x00007500ff0677ac */ /* 0x000ee20008000800 */
[----:B0-----:R-:W-:-:S06]  /*00f0*/  UIMAD.WIDE.U32 UR4, UR16, 0x4, UR4 ;  /* 0x00000004100478a5 */ /* 0x001fcc000f8e0004 */
[----:B------:R-:W-:Y:S02]  /*0100*/  IMAD.U32 R4, RZ, RZ, UR4 ;  /* 0x00000004ff047e24 */ /* 0x000fe4000f8e00ff */
[----:B------:R-:W-:-:S05]  /*0110*/  IMAD.U32 R5, RZ, RZ, UR5 ;  /* 0x00000005ff057e24 */ /* 0x000fca000f8e00ff */
[----:B--2---:R-:W2:Y:S01]  /*0120*/  LDG.E.CONSTANT R4, desc[UR38][R4.64] ;  /* 0x0000002604047981 */ /* 0x004ea2000c1e9900 */
[----:B---3--:R-:W-:Y:S02]  /*0130*/  ISETP.LT.AND P1, PT, RZ, UR6, PT ;  /* 0x00000006ff007c0c */ /* 0x008fe4000bf21270 */
[----:B--2---:R-:W-:-:S13]  /*0140*/  R2UR UR17, R4 ;  /* 0x00000000041172ca */ /* 0x004fda00000e0000 */
[----:B-1----:R-:W-:-:S04]  /*0150*/  ISETP.LE.AND P0, PT, R2, UR17, PT ;  /* 0x0000001102007c0c */ /* 0x002fc8000bf03270 */
[----:B------:R-:W-:-:S13]  /*0160*/  ISETP.GT.OR P0, PT, RZ, UR17, P0 ;  /* 0x00000011ff007c0c */ /* 0x000fda0008704670 */
[----:B------:R-:W-:Y:S05]  /*0170*/  @!P0 BRA P1, `(.L_x_0) ;  /* 0x0000000400a88947 */ /* 0x000fea0000800000 */
[----:B------:R-:W0:Y:S01]  /*0180*/  LDC.64 R6, c[0x0][0x3c0] ;  /* 0x0000f000ff067b82 */ /* 0x000e220000000a00 */
[----:B------:R-:W-:Y:S01]  /*0190*/  ISETP.GE.AND P0, PT, R2, 0x1, PT ;  /* 0x000000010200780c */ /* 0x000fe20003f06270 */
[----:B------:R-:W-:Y:S02]  /*01a0*/  USHF.L.U32 UR4, UR16, 0x2, URZ ;  /* 0x0000000210047899 */ /* 0x000fe400080006ff */
[----:B------:R-:W-:-:S04]  /*01b0*/  USHF.R.U32.HI UR5, URZ, 0x1e, UR16 ;  /* 0x0000001eff057899 */ /* 0x000fc80008011610 */
[----:B------:R-:W1:Y:S01]  /*01c0*/  LDC.64 R8, c[0x0][0x3c8] ;  /* 0x0000f200ff087b82 */ /* 0x000e620000000a00 */
[----:B0-----:R-:W-:-:S04]  /*01d0*/  IADD3 R10, P1, PT, R6, UR4, RZ ;  /* 0x00000004060a7c10 */ /* 0x001fc8000ff3e0ff */
[----:B------:R-:W-:Y:S02]  /*01e0*/  IADD3.X R11, PT, PT, R7, UR5, RZ, P1, !PT ;  /* 0x00000005070b7c10 */ /* 0x000fe40008ffe4ff */
[----:B-1----:R-:W-:-:S04]  /*01f0*/  IADD3 R12, P2, PT, R8, UR4, RZ ;  /* 0x00000004080c7c10 */ /* 0x002fc8000ff5e0ff */
[----:B------:R-:W-:Y:S01]  /*0200*/  IADD3.X R13, PT, PT, R9, UR5, RZ, P2, !PT ;  /* 0x00000005090d7c10 */ /* 0x000fe200097fe4ff */
[----:B------:R-:W-:Y:S08]  /*0210*/  @!P0 EXIT ;  /* 0x000000000000894d */ /* 0x000ff00003800000 */
[C---:B------:R-:W-:Y:S02]  /*0220*/  ISETP.GE.U32.AND P0, PT, R2.reuse, 0x8, PT ;  /* 0x000000080200780c */ /* 0x040fe40003f06070 */
[----:B------:R-:W-:-:S11]  /*0230*/  LOP3.LUT R3, R2, 0x7, RZ, 0xc0, !PT ;  /* 0x0000000702037812 */ /* 0x000fd600078ec0ff */
[----:B------:R-:W-:Y:S05]  /*0240*/  @!P0 BRA `(.L_x_1) ;  /* 0x0000000000cc8947 */ /* 0x000fea0003800000 */
[----:B------:R-:W-:Y:S01]  /*0250*/  LOP3.LUT R28, R2, 0x7ffffff8, RZ, 0xc0, !PT ;  /* 0x7ffffff8021c7812 */ /* 0x000fe200078ec0ff */
[----:B------:R-:W-:Y:S01]  /*0260*/  IMAD.U32 R4, RZ, RZ, UR5 ;  /* 0x00000005ff047e24 */ /* 0x000fe2000f8e00ff */
[----:B------:R-:W-:-:S03]  /*0270*/  MOV R5, UR4 ;  /* 0x0000000400057c02 */ /* 0x000fc60008000f00 */
[----:B------:R-:W-:-:S07]  /*0280*/  IMAD.MOV R28, RZ, RZ, -R28 ;  /* 0x000000ffff1c7224 */ /* 0x000fce00078e0a1c */
.L_x_2:
[C---:B--2---:R-:W-:Y:S01]  /*0290*/  IADD3 R24, P1, PT, R5.reuse, R6, RZ ;  /* 0x0000000605187210 */ /* 0x044fe20007f3e0ff */
[----:B------:R-:W-:Y:S01]  /*02a0*/  IMAD.MOV.U32 R29, RZ, RZ, 0x7fffffff ;  /* 0x7fffffffff1d7424 */ /* 0x000fe200078e00ff */
[----:B------:R-:W-:Y:S01]  /*02b0*/  IADD3 R26, P0, PT, R5, R8, RZ ;  /* 0x00000008051a7210 */ /* 0x000fe20007f1e0ff */
[----:B------:R-:W-:Y:S02]  /*02c0*/  VIADD R28, R28, 0x8 ;  /* 0x000000081c1c7836 */ /* 0x000fe40000000000 */
[C---:B------:R-:W-:Y:S01]  /*02d0*/  IMAD.X R25, R4.reuse, 0x1, R7, P1 ;  /* 0x0000000104197824 */ /* 0x040fe200008e0607 */
[----:B------:R-:W-:Y:S02]  /*02e0*/  IADD3.X R27, PT, PT, R4, R9, RZ, P0, !PT ;  /* 0x00000009041b7210 */ /* 0x000fe400007fe4ff */
[----:B------:R-:W-:Y:S01]  /*02f0*/  ISETP.NE.AND P0, PT, R28, RZ, PT ;  /* 0x000000ff1c00720c */ /* 0x000fe20003f05270 */
[C---:B------:R-:W-:Y:S01]  /*0300*/  IMAD.WIDE.U32 R12, R0.reuse, 0x4, R24 ;  /* 0x00000004000c7825 */ /* 0x040fe200078e0018 */
[----:B------:R-:W-:Y:S03]  /*0310*/  STG.E desc[UR38][R24.64], R29 ;  /* 0x0000001d18007986 */ /* 0x000fe6000c101926 */
[C---:B------:R-:W-:Y:S01]  /*0320*/  IMAD.WIDE.U32 R16, R0.reuse, 0x4, R26 ;  /* 0x0000000400107825 */ /* 0x040fe200078e001a */
[----:B------:R-:W-:Y:S03]  /*0330*/  STG.E desc[UR38][R26.64], R29 ;  /* 0x0000001d1a007986 */ /* 0x000fe6000c101926 */
[C---:B------:R-:W-:Y:S01]  /*0340*/  IMAD.WIDE.U32 R10, R0.reuse, 0x4, R12 ;  /* 0x00000004000a7825 */ /* 0x040fe200078e000c */
[----:B------:R0:W-:Y:S03]  /*0350*/  STG.E desc[UR38][R12.64], R29 ;  /* 0x0000001d0c007986 */ /* 0x0001e6000c101926 */
[C---:B------:R-:W-:Y:S01]  /*0360*/  IMAD.WIDE.U32 R20, R0.reuse, 0x4, R16 ;  /* 0x0000000400147825 */ /* 0x040fe200078e0010 */
[----:B------:R-:W-:Y:S03]  /*0370*/  STG.E desc[UR38][R16.64], R29 ;  /* 0x0000001d10007986 */ /* 0x000fe6000c101926 */
[C---:B------:R-:W-:Y:S01]  /*0380*/  IMAD.WIDE.U32 R22, R0.reuse, 0x4, R10 ;  /* 0x0000000400167825 */ /* 0x040fe200078e000a */
[----:B------:R1:W-:Y:S03]  /*0390*/  STG.E desc[UR38][R10.64], R29 ;  /* 0x0000001d0a007986 */ /* 0x0003e6000c101926 */
[C---:B------:R-:W-:Y:S01]  /*03a0*/  IMAD.WIDE.U32 R14, R0.reuse, 0x4, R20 ;  /* 0x00000004000e7825 */ /* 0x040fe200078e0014 */
[----:B------:R-:W-:Y:S03]  /*03b0*/  STG.E desc[UR38][R20.64], R29 ;  /* 0x0000001d14007986 */ /* 0x000fe6000c101926 */
[C---:B------:R-:W-:Y:S01]  /*03c0*/  IMAD.WIDE.U32 R18, R0.reuse, 0x4, R22 ;  /* 0x0000000400127825 */ /* 0x040fe200078e0016 */
[----:B------:R-:W-:Y:S03]  /*03d0*/  STG.E desc[UR38][R22.64], R29 ;  /* 0x0000001d16007986 */ /* 0x000fe6000c101926 */
[C---:B0-----:R-:W-:Y:S01]  /*03e0*/  IMAD.WIDE.U32 R12, R0.reuse, 0x4, R14 ;  /* 0x00000004000c7825 */ /* 0x041fe200078e000e */
[----:B------:R-:W-:Y:S03]  /*03f0*/  STG.E desc[UR38][R14.64], R29 ;  /* 0x0000001d0e007986 */ /* 0x000fe6000c101926 */
[C---:B-1----:R-:W-:Y:S01]  /*0400*/  IMAD.WIDE.U32 R10, R0.reuse, 0x4, R18 ;  /* 0x00000004000a7825 */ /* 0x042fe200078e0012 */
[----:B------:R0:W-:Y:S03]  /*0410*/  STG.E desc[UR38][R18.64], R29 ;  /* 0x0000001d12007986 */ /* 0x0001e6000c101926 */
[C---:B------:R-:W-:Y:S01]  /*0420*/  IMAD.WIDE.U32 R16, R0.reuse, 0x4, R12 ;  /* 0x0000000400107825 */ /* 0x040fe200078e000c */
[----:B------:R1:W-:Y:S03]  /*0430*/  STG.E desc[UR38][R12.64], R29 ;  /* 0x0000001d0c007986 */ /* 0x0003e6000c101926 */
[C---:B------:R-:W-:Y:S01]  /*0440*/  IMAD.WIDE.U32 R24, R0.reuse, 0x4, R10 ;  /* 0x0000000400187825 */ /* 0x040fe200078e000a */
[----:B------:R2:W-:Y:S03]  /*0450*/  STG.E desc[UR38][R10.64], R29 ;  /* 0x0000001d0a007986 */ /* 0x0005e6000c101926 */
[----:B------:R-:W-:Y:S01]  /*0460*/  IMAD.WIDE.U32 R26, R0, 0x4, R16 ;  /* 0x00000004001a7825 */ /* 0x000fe200078e0010 */
[----:B------:R2:W-:Y:S01]  /*0470*/  STG.E desc[UR38][R16.64], R29 ;  /* 0x0000001d10007986 */ /* 0x0005e2000c101926 */
[----:B0-----:R-:W-:-:S02]  /*0480*/  MOV R19, R4 ;  /* 0x0000000400137202 */ /* 0x001fc40000000f00 */
[C---:B------:R-:W-:Y:S01]  /*0490*/  IMAD.WIDE.U32 R14, R0.reuse, 0x4, R24 ;  /* 0x00000004000e7825 */ /* 0x040fe200078e0018 */
[----:B------:R2:W-:Y:S03]  /*04a0*/  STG.E desc[UR38][R24.64], R29 ;  /* 0x0000001d18007986 */ /* 0x0005e6000c101926 */
[C---:B-1----:R-:W-:Y:S01]  /*04b0*/  IMAD.WIDE.U32 R12, R0.reuse, 0x4, R26 ;  /* 0x00000004000c7825 */ /* 0x042fe200078e001a */
[----:B------:R2:W-:Y:S03]  /*04c0*/  STG.E desc[UR38][R26.64], R29 ;  /* 0x0000001d1a007986 */ /* 0x0005e6000c101926 */
[----:B------:R-:W-:Y:S01]  /*04d0*/  IMAD.MOV.U32 R18, RZ, RZ, R5 ;  /* 0x000000ffff127224 */ /* 0x000fe200078e0005 */
[----:B------:R2:W-:Y:S03]  /*04e0*/  STG.E desc[UR38][R14.64], R29 ;  /* 0x0000001d0e007986 */ /* 0x0005e6000c101926 */
[----:B------:R-:W-:Y:S01]  /*04f0*/  IMAD.WIDE.U32 R18, R0, 0x20, R18 ;  /* 0x0000002000127825 */ /* 0x000fe200078e0012 */
[----:B------:R2:W-:Y:S03]  /*0500*/  STG.E desc[UR38][R12.64], R29 ;  /* 0x0000001d0c007986 */ /* 0x0005e6000c101926 */
[----:B------:R-:W-:-:S02]  /*0510*/  IMAD.MOV.U32 R5, RZ, RZ, R18 ;  /* 0x000000ffff057224 */ /* 0x000fc400078e0012 */
[----:B------:R-:W-:Y:S01]  /*0520*/  IMAD.MOV.U32 R4, RZ, RZ, R19 ;  /* 0x000000ffff047224 */ /* 0x000fe200078e0013 */
[----:B------:R-:W-:Y:S06]  /*0530*/  @P0 BRA `(.L_x_2) ;  /* 0xfffffffc00540947 */ /* 0x000fec000383ffff */
[C---:B--2---:R-:W-:Y:S02]  /*0540*/  IADD3 R12, P0, PT, R5.reuse, R8, RZ ;  /* 0x00000008050c7210 */ /* 0x044fe40007f1e0ff */
[----:B------:R-:W-:-:S03]  /*0550*/  IADD3 R10, P1, PT, R5, R6, RZ ;  /* 0x00000006050a7210 */ /* 0x000fc60007f3e0ff */
[C---:B------:R-:W-:Y:S01]  /*0560*/  IMAD.X R13, R4.reuse, 0x1, R9, P0 ;  /* 0x00000001040d7824 */ /* 0x040fe200000e0609 */
[----:B------:R-:W-:-:S09]  /*0570*/  IADD3.X R11, PT, PT, R4, R7, RZ, P1, !PT ;  /* 0x00000007040b7210 */ /* 0x000fd20000ffe4ff */
.L_x_1:
[----:B------:R-:W-:-:S13]  /*0580*/  ISETP.NE.AND P0, PT, R3, RZ, PT ;  /* 0x000000ff0300720c */ /* 0x000fda0003f05270 */
[----:B------:R-:W-:Y:S05]  /*0590*/  @!P0 EXIT ;  /* 0x000000000000894d */ /* 0x000fea0003800000 */
[----:B------:R-:W-:Y:S02]  /*05a0*/  ISETP.GE.U32.AND P0, PT, R3, 0x4, PT ;  /* 0x000000040300780c */ /* 0x000fe40003f06070 */
[----:B------:R-:W-:-:S04]  /*05b0*/  LOP3.LUT R20, R2, 0x3, RZ, 0xc0, !PT ;  /* 0x0000000302147812 */ /* 0x000fc800078ec0ff */
[----:B------:R-:W-:-:S07]  /*05c0*/  ISETP.NE.AND P1, PT, R20, RZ, PT ;  /* 0x000000ff1400720c */ /* 0x000fce0003f25270 */
[----:B------:R-:W-:Y:S06]  /*05d0*/  @!P0 BRA `(.L_x_3) ;  /* 0x0000000000448947 */ /* 0x000fec0003800000 */
[----:B------:R-:W-:-:S04]  /*05e0*/  IMAD.WIDE.U32 R4, R0, 0x4, R10 ;  /* 0x0000000400047825 */ /* 0x000fc800078e000a */
[----:B------:R-:W-:-:S04]  /*05f0*/  IMAD.WIDE.U32 R6, R0, 0x4, R12 ;  /* 0x0000000400067825 */ /* 0x000fc800078e000c */
[----:B------:R-:W-:Y:S02]  /*0600*/  IMAD.MOV.U32 R3, RZ, RZ, 0x7fffffff ;  /* 0x7fffffffff037424 */ /* 0x000fe400078e00ff */
[----:B------:R-:W-:-:S03]  /*0610*/  IMAD.WIDE.U32 R8, R0, 0x4, R4 ;  /* 0x0000000400087825 */ /* 0x000fc600078e0004 */
[----:B------:R0:W-:Y:S01]  /*0620*/  STG.E desc[UR38][R10.64], R3 ;  /* 0x000000030a007986 */ /* 0x0001e2000c101926 */
[----:B------:R-:W-:-:S03]  /*0630*/  IMAD.WIDE.U32 R14, R0, 0x4, R6 ;  /* 0x00000004000e7825 */ /* 0x000fc600078e0006 */
[----:B------:R1:W-:Y:S01]  /*0640*/  STG.E desc[UR38][R12.64], R3 ;  /* 0x000000030c007986 */ /* 0x0003e2000c101926 */
[----:B------:R-:W-:-:S03]  /*0650*/  IMAD.WIDE.U32 R16, R0, 0x4, R8 ;  /* 0x0000000400107825 */ /* 0x000fc600078e0008 */
[----:B------:R2:W-:Y:S01]  /*0660*/  STG.E desc[UR38][R4.64], R3 ;  /* 0x0000000304007986 */ /* 0x0005e2000c101926 */
[----:B------:R-:W-:-:S03]  /*0670*/  IMAD.WIDE.U32 R18, R0, 0x4, R14 ;  /* 0x0000000400127825 */ /* 0x000fc600078e000e */
[----:B------:R2:W-:Y:S01]  /*0680*/  STG.E desc[UR38][R6.64], R3 ;  /* 0x0000000306007986 */ /* 0x0005e2000c101926 */
[----:B0-----:R-:W-:-:S03]  /*0690*/  IMAD.WIDE.U32 R10, R0, 0x4, R16 ;  /* 0x00000004000a7825 */ /* 0x001fc600078e0010 */
[----:B------:R2:W-:Y:S01]  /*06a0*/  STG.E desc[UR38][R8.64], R3 ;  /* 0x0000000308007986 */ /* 0x0005e2000c101926 */
[----:B-1----:R-:W-:-:S03]  /*06b0*/  IMAD.WIDE.U32 R12, R0, 0x4, R18 ;  /* 0x00000004000c7825 */ /* 0x002fc600078e0012 */
[----:B------:R2:W-:Y:S04]  /*06c0*/  STG.E desc[UR38][R14.64], R3 ;  /* 0x000000030e007986 */ /* 0x0005e8000c101926 */
[----:B------:R2:W-:Y:S04]  /*06d0*/  STG.E desc[UR38][R16.64], R3 ;  /* 0x0000000310007986 */ /* 0x0005e8000c101926 */
[----:B------:R2:W-:Y:S02]  /*06e0*/  STG.E desc[UR38][R18.64], R3 ;  /* 0x0000000312007986 */ /* 0x0005e4000c101926 */
.L_x_3:
[----:B------:R-:W-:Y:S05]  /*06f0*/  @!P1 EXIT ;  /* 0x000000000000994d */ /* 0x000fea0003800000 */
[----:B------:R-:W-:Y:S02]  /*0700*/  ISETP.NE.AND P0, PT, R20, 0x1, PT ;  /* 0x000000011400780c */ /* 0x000fe40003f05270 */
[----:B------:R-:W-:-:S04]  /*0710*/  LOP3.LUT R2, R2, 0x1, RZ, 0xc0, !PT ;  /* 0x0000000102027812 */ /* 0x000fc800078ec0ff */
[----:B------:R-:W-:-:S07]  /*0720*/  ISETP.NE.U32.AND P1, PT, R2, 0x1, PT ;  /* 0x000000010200780c */ /* 0x000fce0003f25070 */
[----:B------:R-:W-:Y:S06]  /*0730*/  @!P0 BRA `(.L_x_4) ;  /* 0x0000000000248947 */ /* 0x000fec0003800000 */
[----:B--2---:R-:W-:Y:S02]  /*0740*/  IMAD.MOV.U32 R7, RZ, RZ, 0x7fffffff ;  /* 0x7fffffffff077424 */ /* 0x004fe400078e00ff */
[----:B------:R-:W-:-:S03]  /*0750*/  IMAD.WIDE.U32 R2, R0, 0x4, R10 ;  /* 0x0000000400027825 */ /* 0x000fc600078e000a */
[----:B------:R0:W-:Y:S01]  /*0760*/  STG.E desc[UR38][R10.64], R7 ;  /* 0x000000070a007986 */ /* 0x0001e2000c101926 */
[----:B------:R-:W-:-:S03]  /*0770*/  IMAD.WIDE.U32 R4, R0, 0x4, R12 ;  /* 0x0000000400047825 */ /* 0x000fc600078e000c */
[----:B------:R1:W-:Y:S04]  /*0780*/  STG.E desc[UR38][R12.64], R7 ;  /* 0x000000070c007986 */ /* 0x0003e8000c101926 */
[----:B------:R3:W-:Y:S04]  /*0790*/  STG.E desc[UR38][R2.64], R7 ;  /* 0x0000000702007986 */ /* 0x0007e8000c101926 */
[----:B------:R3:W-:Y:S01]  /*07a0*/  STG.E desc[UR38][R4.64], R7 ;  /* 0x0000000704007986 */ /* 0x0007e2000c101926 */
[----:B0-----:R-:W-:-:S04]  /*07b0*/  IMAD.WIDE.U32 R10, R0, 0x4, R2 ;  /* 0x00000004000a7825 */ /* 0x001fc800078e0002 */
[----:B-1----:R-:W-:-:S07]  /*07c0*/  IMAD.WIDE.U32 R12, R0, 0x4, R4 ;  /* 0x00000004000c7825 */ /* 0x002fce00078e0004 */
.L_x_4:
[----:B------:R-:W-:Y:S05]  /*07d0*/  @P1 EXIT ;  /* 0x000000000000194d */ /* 0x000fea0003800000 */
[----:B--23--:R-:W-:-:S05]  /*07e0*/  IMAD.MOV.U32 R3, RZ, RZ, 0x7fffffff ;  /* 0x7fffffffff037424 */ /* 0x00cfca00078e00ff */
[----:B------:R-:W-:Y:S04]  /*07f0*/  STG.E desc[UR38][R10.64], R3 ;  /* 0x000000030a007986 */ /* 0x000fe8000c101926 */
[----:B------:R-:W-:Y:S01]  /*0800*/  STG.E desc[UR38][R12.64], R3 ;  /* 0x000000030c007986 */ /* 0x000fe2000c101926 */
[----:B------:R-:W-:Y:S05]  /*0810*/  EXIT ;  /* 0x000000000000794d */ /* 0x000fea0003800000 */
.L_x_0:
[----:B------:R-:W0:Y:S01]  /*0820*/  I2F.F64.U32 R4, UR6 ;  /* 0x0000000600047d12 */ /* 0x000e220008201800 */
[----:B------:R-:W-:-:S04]  /*0830*/  UIADD3 UR6, UPT, UPT, UR6, -0x1, URZ ;  /* 0xffffffff06067890 */ /* 0x000fc8000fffe0ff */
[----:B------:R-:W-:-:S03]  /*0840*/  UIADD3 UR18, UPT, UPT, UR17, UR6, URZ ;  /* 0x0000000611127290 */ /* 0x000fc6000fffe0ff */
[----:B0-----:R-:W0:Y:S01]  /*0850*/  MUFU.RCP64H R3, R5 ;  /* 0x0000000500037308 */ /* 0x001e220000001800 */
[----:B------:R-:W-:-:S04]  /*0860*/  IADD3 R2, PT, PT, R5, 0x300402, RZ ;  /* 0x0030040205027810 */ /* 0x000fc80007ffe0ff */
[----:B------:R-:W-:Y:S02]  /*0870*/  FSETP.GEU.AND P0, PT, |R2|, 5.8789094863358348022e-39, PT ;  /* 0x004004020200780b */ /* 0x000fe40003f0e200 */
[----:B0-----:R-:W-:-:S08]  /*0880*/  DFMA R6, -R4, R2, 1 ;  /* 0x3ff000000406742b */ /* 0x001fd00000000102 */
[----:B------:R-:W-:-:S08]  /*0890*/  DFMA R6, R6, R6, R6 ;  /* 0x000000060606722b */ /* 0x000fd00000000006 */
[----:B------:R-:W-:-:S08]  /*08a0*/  DFMA R6, R2, R6, R2 ;  /* 0x000000060206722b */ /* 0x000fd00000000002 */
[----:B------:R-:W-:-:S08]  /*08b0*/  DFMA R8, -R4, R6, 1 ;  /* 0x3ff000000408742b */ /* 0x000fd00000000106 */
[----:B------:R-:W-:-:S10]  /*08c0*/  DFMA R8, R6, R8, R6 ;  /* 0x000000080608722b */ /* 0x000fd40000000006 */
[----:B------:R-:W-:Y:S02]  /*08d0*/  R2UR UR14, R8 ;  /* 0x00000000080e72ca */ /* 0x000fe400000e0000 */
[----:B------:R-:W-:Y:S01]  /*08e0*/  R2UR UR15, R9 ;  /* 0x00000000090f72ca */ /* 0x000fe200000e0000 */
[----:B------:R-:W-:-:S14]  /*08f0*/  @P0 BRA `(.L_x_5) ;  /* 0x0000000000200947 */ /* 0x000fdc0003800000 */
[----:B------:R-:W-:Y:S01]  /*0900*/  LOP3.LUT R0, R5, 0x7fffffff, RZ, 0xc0, !PT ;  /* 0x7fffffff05007812 */ /* 0x000fe200078ec0ff */
[----:B------:R-:W-:Y:S02]  /*0910*/  IMAD.MOV.U32 R2, RZ, RZ, R4 ;  /* 0x000000ffff027224 */ /* 0x000fe400078e0004 */
[----:B------:R-:W-:Y:S02]  /*0920*/  IMAD.MOV.U32 R3, RZ, RZ, R5 ;  /* 0x000000ffff037224 */ /* 0x000fe400078e0005 */
[----:B------:R-:W-:Y:S01]  /*0930*/  VIADD R8, R0, 0xfff00000 ;  /* 0xfff0000000087836 */ /* 0x000fe20000000000 */
[----:B------:R-:W-:-:S07]  /*0940*/  MOV R0, 0x960 ;  /* 0x0000096000007802 */ /* 0x000fce0000000f00 */
[----:B------:R-:W-:Y:S05]  /*0950*/  CALL.REL.NOINC `($__internal_0_$__cuda_sm20_dblrcp_rn_slowpath_v3) ;  /* 0x0000005000547944 */ /* 0x000fea0003c00000 */
[----:B------:R-:W-:Y:S01]  /*0960*/  UMOV UR14, UR4 ;  /* 0x00000004000e7c82 */ /* 0x000fe20008000000 */
[----:B------:R-:W-:-:S05]  /*0970*/  UMOV UR15, UR5 ;  /* 0x00000005000f7c82 */ /* 0x000fca0008000000 */
.L_x_5:
[----:B------:R-:W0:Y:S01]  /*0980*/  LDCU UR4, c[0x0][0x3a8] ;  /* 0x00007500ff0477ac */ /* 0x000e220008000800 */
[----:B------:R-:W1:Y:S01]  /*0990*/  MUFU.RCP64H R9, 6 ;  /* 0x4018000000097908 */ /* 0x000e620000001800 */
[----:B------:R-:W-:Y:S01]  /*09a0*/  MOV R12, 0x0 ;  /* 0x00000000000c7802 */ /* 0x000fe20000000f00 */
[----:B------:R-:W-:Y:S02]  /*09b0*/  IMAD.MOV.U32 R13, RZ, RZ, 0x40180000 ;  /* 0x40180000ff0d7424 */ /* 0x000fe400078e00ff */
[----:B------:R-:W-:-:S04]  /*09c0*/  IMAD.MOV.U32 R8, RZ, RZ, 0x1 ;  /* 0x00000001ff087424 */ /* 0x000fc800078e00ff */
[----:B------:R-:W2:Y:S01]  /*09d0*/  I2F.F64.U32 R6, UR6 ;  /* 0x0000000600067d12 */ /* 0x000ea20008201800 */
[----:B0-----:R-:W-:Y:S01]  /*09e0*/  USHF.L.U32 UR4, UR4, 0x1, URZ ;  /* 0x0000000104047899 */ /* 0x001fe200080006ff */
[----:B-1----:R-:W-:-:S08]  /*09f0*/  DFMA R10, R8, -R12, 1 ;  /* 0x3ff00000080a742b */ /* 0x002fd0000000080c */
[----:B------:R-:W-:Y:S01]  /*0a00*/  DFMA R10, R10, R10, R10 ;  /* 0x0000000a0a0a722b */ /* 0x000fe2000000000a */
[----:B------:R-:W0:Y:S07]  /*0a10*/  I2F.F64.U32 R2, UR4 ;  /* 0x0000000400027d12 */ /* 0x000e2e0008201800 */
[----:B------:R-:W-:Y:S02]  /*0a20*/  DFMA R10, R8, R10, R8 ;  /* 0x0000000a080a722b */ /* 0x000fe40000000008 */
[----:B--2---:R-:W-:-:S02]  /*0a30*/  DMUL R8, R4, R6 ;  /* 0x0000000604087228 */ /* 0x004fc40000000000 */
[----:B0-----:R-:W-:-:S04]  /*0a40*/  DADD R2, R2, -1 ;  /* 0xbff0000002027429 */ /* 0x001fc80000000000 */
[----:B------:R-:W-:-:S04]  /*0a50*/  DFMA R12, R10, -R12, 1 ;  /* 0x3ff000000a0c742b */ /* 0x000fc8000000080c */
[----:B------:R-:W-:-:S04]  /*0a60*/  DMUL R8, R8, R2 ;  /* 0x0000000208087228 */ /* 0x000fc80000000000 */
[----:B------:R-:W-:-:S08]  /*0a70*/  DFMA R12, R10, R12, R10 ;  /* 0x0000000c0a0c722b */ /* 0x000fd0000000000a */
[----:B------:R-:W-:Y:S01]  /*0a80*/  DMUL R2, R8, R12 ;  /* 0x0000000c08027228 */ /* 0x000fe20000000000 */
[----:B------:R-:W-:-:S07]  /*0a90*/  FSETP.GEU.AND P1, PT, |R9|, 6.5827683646048100446e-37, PT ;  /* 0x036000000900780b */ /* 0x000fce0003f2e200 */
[----:B------:R-:W-:-:S08]  /*0aa0*/  DFMA R10, R2, -6, R8 ;  /* 0xc0180000020a782b */ /* 0x000fd00000000008 */
[----:B------:R-:W-:Y:S02]  /*0ab0*/  DFMA R2, R12, R10, R2 ;  /* 0x0000000a0c02722b */ /* 0x000fe40000000002 */
[----:B------:R-:W-:-:S08]  /*0ac0*/  DMUL R10, R4, 0.5 ;  /* 0x3fe00000040a7828 */ /* 0x000fd00000000000 */
[----:B------:R-:W-:Y:S01]  /*0ad0*/  FFMA R0, RZ, 2.375, R3 ;  /* 0x40180000ff007823 */ /* 0x000fe20000000003 */
[----:B------:R-:W-:-:S04]  /*0ae0*/  DMUL R6, R10, R6 ;  /* 0x000000060a067228 */ /* 0x000fc80000000000 */
[----:B------:R-:W-:-:S13]  /*0af0*/  FSETP.GT.AND P0, PT, |R0|, 1.469367938527859385e-39, PT ;  /* 0x001000000000780b */ /* 0x000fda0003f04200 */
[----:B------:R-:W-:Y:S05]  /*0b00*/  @P0 BRA P1, `(.L_x_6) ;  /* 0x0000000000100947 */ /* 0x000fea0000800000 */
[----:B------:R-:W-:-:S07]  /*0b10*/  MOV R0, 0xb30 ;  /* 0x00000b3000007802 */ /* 0x000fce0000000f00 */
[----:B------:R-:W-:Y:S05]  /*0b20*/  CALL.REL.NOINC `($__internal_1_$__cuda_sm20_div_rn_f64_full) ;  /* 0x0000005000947944 */ /* 0x000fea0003c00000 */
[----:B------:R-:W-:Y:S01]  /*0b30*/  IMAD.MOV.U32 R2, RZ, RZ, R12 ;  /* 0x000000ffff027224 */ /* 0x000fe200078e000c */
[----:B------:R-:W-:-:S07]  /*0b40*/  MOV R3, R13 ;  /* 0x0000000d00037202 */ /* 0x000fce0000000f00 */
.L_x_6:
[----:B------:R-:W-:-:S08]  /*0b50*/  DMUL R6, R6, R6 ;  /* 0x0000000606067228 */ /* 0x000fd00000000000 */
[----:B------:R-:W-:-:S06]  /*0b60*/  DFMA R8, R4, R2, -R6 ;  /* 0x000000020408722b */ /* 0x000fcc0000000806 */
[----:B------:R-:W0:Y:S04]  /*0b70*/  MUFU.RCP64H R3, R9 ;  /* 0x0000000900037308 */ /* 0x000e280000001800 */
[----:B------:R-:W-:-:S05]  /*0b80*/  VIADD R2, R9, 0x300402 ;  /* 0x0030040209027836 */ /* 0x000fca0000000000 */
[----:B------:R-:W-:Y:S01]  /*0b90*/  FSETP.GEU.AND P0, PT, |R2|, 5.8789094863358348022e-39, PT ;  /* 0x004004020200780b */ /* 0x000fe20003f0e200 */
        /* <DEDUP_REMOVED lines=10> */
[----:B------:R-:W-:Y:S01]  /*0c40*/  IMAD.MOV.U32 R3, RZ, RZ, R9 ;  /* 0x000000ffff037224 */ /* 0x000fe200078e0009 */
[----:B------:R-:W-:Y:S02]  /*0c50*/  IADD3 R8, PT, PT, R0, -0x100000, RZ ;  /* 0xfff0000000087810 */ /* 0x000fe40007ffe0ff */
[----:B------:R-:W-:-:S07]  /*0c60*/  MOV R0, 0xc80 ;  /* 0x00000c8000007802 */ /* 0x000fce0000000f00 */
[----:B------:R-:W-:Y:S05]  /*0c70*/  CALL.REL.NOINC `($__internal_0_$__cuda_sm20_dblrcp_rn_slowpath_v3) ;  /* 0x0000004c008c7944 */ /* 0x000fea0003c00000 */
[----:B------:R-:W-:Y:S01]  /*0c80*/  UMOV UR12, UR4 ;  /* 0x00000004000c7c82 */ /* 0x000fe20008000000 */
[----:B------:R-:W-:-:S05]  /*0c90*/  UMOV UR13, UR5 ;  /* 0x00000005000d7c82 */ /* 0x000fca0008000000 */
.L_x_7:
[----:B------:R-:W0:Y:S01]  /*0ca0*/  LDCU UR5, c[0x0][0x3a4] ;  /* 0x00007480ff0577ac */ /* 0x000e220008000800 */
[----:B------:R-:W-:Y:S01]  /*0cb0*/  PLOP3.LUT P0, PT, PT, PT, PT, 0x8, 0x80 ;  /* 0x000000000080781c */ /* 0x000fe20003f0e170 */
[----:B0-----:R-:W-:-:S09]  /*0cc0*/  UISETP.GE.AND UP0, UPT, UR5, 0x1, UPT ;  /* 0x000000010500788c */ /* 0x001fd2000bf06270 */
[----:B------:R-:W-:Y:S05]  /*0cd0*/  BRA.U !UP0, `(.L_x_8) ;  /* 0x00000001087c7547 */ /* 0x000fea000b800000 */
[----:B------:R-:W0:Y:S01]  /*0ce0*/  LDCU UR4, c[0x0][0x3a8] ;  /* 0x00007500ff0477ac */ /* 0x000e220008000800 */
[----:B------:R-:W1:Y:S01]  /*0cf0*/  LDC R7, c[0x0][0x3a0] ;  /* 0x0000e800ff077b82 */ /* 0x000e620000000800 */
[----:B------:R-:W2:Y:S01]  /*0d00*/  LDCU.64 UR6, c[0x0][0x390] ;  /* 0x00007200ff0677ac */ /* 0x000ea20008000a00 */
[----:B------:R-:W3:Y:S01]  /*0d10*/  LDCU.128 UR8, c[0x0][0x380] ;  /* 0x00007000ff0877ac */ /* 0x000ee20008000c00 */
[----:B0-----:R-:W-:-:S04]  /*0d20*/  UISETP.LT.U32.AND UP0, UPT, UR5, UR4, UPT ;  /* 0x000000040500728c */ /* 0x001fc8000bf01070 */
[----:B------:R-:W-:-:S03]  /*0d30*/  USEL UR5, UR5, UR4, UP0 ;  /* 0x0000000405057287 */ /* 0x000fc60008000000 */
[----:B--23--:R-:W-:-:S09]  /*0d40*/  UMOV UR4, URZ ;  /* 0x000000ff00047c82 */ /* 0x00cfd20008000000 */
.L_x_9:
[----:B------:R-:W-:Y:S02]  /*0d50*/  IMAD.U32 R2, RZ, RZ, UR16 ;  /* 0x00000010ff027e24 */ /* 0x000fe4000f8e00ff */
[----:B------:R-:W-:Y:S02]  /*0d60*/  IMAD.MOV.U32 R3, RZ, RZ, RZ ;  /* 0x000000ffff037224 */ /* 0x000fe400078e00ff */
[----:B-1----:R-:W-:-:S04]  /*0d70*/  IMAD.WIDE.U32 R2, R7, UR4, R2 ;  /* 0x0000000407027c25 */ /* 0x002fc8000f8e0002 */
[C---:B------:R-:W-:Y:S01]  /*0d80*/  IMAD.SHL.U32 R4, R2.reuse, 0x4, RZ ;  /* 0x0000000402047824 */ /* 0x040fe200078e00ff */
[----:B------:R-:W-:-:S04]  /*0d90*/  SHF.L.U64.HI R0, R2, 0x2, R3 ;  /* 0x0000000202007819 */ /* 0x000fc80000010203 */
[----:B------:R-:W-:-:S04]  /*0da0*/  IADD3 R2, P0, PT, R4, UR6, RZ ;  /* 0x0000000604027c10 */ /* 0x000fc8000ff1e0ff */
[----:B------:R-:W-:-:S05]  /*0db0*/  IADD3.X R3, PT, PT, R0, UR7, RZ, P0, !PT ;  /* 0x0000000700037c10 */ /* 0x000fca00087fe4ff */
[----:B------:R-:W2:Y:S01]  /*0dc0*/  LDG.E.CONSTANT R2, desc[UR38][R2.64] ;  /* 0x0000002602027981 */ /* 0x000ea2000c1e9900 */
[----:B------:R-:W-:Y:S02]  /*0dd0*/  PLOP3.LUT P0, PT, PT, PT, PT, 0x80, 0x8 ;  /* 0x000000000008781c */ /* 0x000fe40003f0f070 */
[----:B--2---:R-:W-:-:S13]  /*0de0*/  FSETP.NE.AND P1, PT, |R2|, +INF , PT ;  /* 0x7f8000000200780b */ /* 0x004fda0003f25200 */
[----:B------:R-:W-:Y:S05]  /*0df0*/  @!P1 BRA `(.L_x_8) ;  /* 0x0000000000349947 */ /* 0x000fea0003800000 */
[C---:B------:R-:W-:Y:S02]  /*0e00*/  IADD3 R2, P1, PT, R4.reuse, UR10, RZ ;  /* 0x0000000a04027c10 */ /* 0x040fe4000ff3e0ff */
[----:B------:R-:W-:Y:S02]  /*0e10*/  IADD3 R4, P2, PT, R4, UR8, RZ ;  /* 0x0000000804047c10 */ /* 0x000fe4000ff5e0ff */
[C---:B------:R-:W-:Y:S02]  /*0e20*/  IADD3.X R3, PT, PT, R0.reuse, UR11, RZ, P1, !PT ;  /* 0x0000000b00037c10 */ /* 0x040fe40008ffe4ff */
[----:B------:R-:W-:-:S03]  /*0e30*/  IADD3.X R5, PT, PT, R0, UR9, RZ, P2, !PT ;  /* 0x0000000900057c10 */ /* 0x000fc600097fe4ff */
[----:B------:R-:W2:Y:S04]  /*0e40*/  LDG.E.CONSTANT R2, desc[UR38][R2.64] ;  /* 0x0000002602027981 */ /* 0x000ea8000c1e9900 */
[----:B------:R-:W3:Y:S01]  /*0e50*/  LDG.E.CONSTANT R4, desc[UR38][R4.64] ;  /* 0x0000002604047981 */ /* 0x000ee2000c1e9900 */
[----:B--2---:R-:W-:-:S04]  /*0e60*/  FSETP.NE.AND P1, PT, |R2|, +INF , PT ;  /* 0x7f8000000200780b */ /* 0x004fc80003f25200 */
[----:B---3--:R-:W-:-:S13]  /*0e70*/  FSETP.NE.AND P1, PT, |R4|, +INF , P1 ;  /* 0x7f8000000400780b */ /* 0x008fda0000f25200 */
[----:B------:R-:W-:Y:S05]  /*0e80*/  @!P1 BRA `(.L_x_8) ;  /* 0x0000000000109947 */ /* 0x000fea0003800000 */
[----:B------:R-:W-:-:S04]  /*0e90*/  UIADD3 UR4, UPT, UPT, UR4, 0x1, URZ ;  /* 0x0000000104047890 */ /* 0x000fc8000fffe0ff */
[----:B------:R-:W-:-:S09]  /*0ea0*/  UISETP.NE.AND UP0, UPT, UR4, UR5, UPT ;  /* 0x000000050400728c */ /* 0x000fd2000bf05270 */
[----:B------:R-:W-:Y:S05]  /*0eb0*/  BRA.U UP0, `(.L_x_9) ;  /* 0xfffffffd00a47547 */ /* 0x000fea000b83ffff */
[----:B------:R-:W-:-:S13]  /*0ec0*/  PLOP3.LUT P0, PT, PT, PT, PT, 0x8, 0x80 ;  /* 0x000000000080781c */ /* 0x000fda0003f0e170 */
.L_x_8:
[----:B------:R-:W0:Y:S01]  /*0ed0*/  LDCU UR8, c[0x0][0x3a4] ;  /* 0x00007480ff0877ac */ /* 0x000e220008000800 */
[----:B------:R-:W1:Y:S01]  /*0ee0*/  LDCU.128 UR4, c[0x0][0x3c0] ;  /* 0x00007800ff0477ac */ /* 0x000e620008000c00 */
[----:B------:R-:W-:Y:S02]  /*0ef0*/  USHF.L.U32 UR22, UR16, 0x2, URZ ;  /* 0x0000000210167899 */ /* 0x000fe400080006ff */
[----:B------:R-:W-:Y:S02]  /*0f00*/  USHF.R.U32.HI UR23, URZ, 0x1e, UR16 ;  /* 0x0000001eff177899 */ /* 0x000fe40008011610 */
[----:B0-----:R-:W-:Y:S02]  /*0f10*/  UISETP.LT.AND UP2, UPT, UR18, UR8, UPT ;  /* 0x000000081200728c */ /* 0x001fe4000bf41270 */
[----:B-1----:R-:W-:Y:S02]  /*0f20*/  UIADD3 UR4, UP0, UPT, UR22, UR4, URZ ;  /* 0x0000000416047290 */ /* 0x002fe4000ff1e0ff */
[----:B------:R-:W-:-:S02]  /*0f30*/  USEL UR9, UR18, UR8, UP2 ;  /* 0x0000000812097287 */ /* 0x000fc40009000000 */
[----:B------:R-:W-:Y:S02]  /*0f40*/  UIADD3.X UR5, UPT, UPT, UR23, UR5, URZ, UP0, !UPT ;  /* 0x0000000517057290 */ /* 0x000fe400087fe4ff */
[----:B------:R-:W-:Y:S01]  /*0f50*/  UISETP.GE.AND UP0, UPT, UR9, 0x1, UPT ;  /* 0x000000010900788c */ /* 0x000fe2000bf06270 */
[----:B------:R-:W-:Y:S01]  /*0f60*/  MOV R2, UR4 ;  /* 0x0000000400027c02 */ /* 0x000fe20008000f00 */
[----:B------:R-:W-:Y:S02]  /*0f70*/  UIADD3 UR6, UP1, UPT, UR22, UR6, URZ ;  /* 0x0000000616067290 */ /* 0x000fe4000ff3e0ff */
[----:B------:R-:W-:Y:S02]  /*0f80*/  IMAD.U32 R3, RZ, RZ, UR5 ;  /* 0x00000005ff037e24 */ /* 0x000fe4000f8e00ff */
[----:B------:R-:W-:Y:S02]  /*0f90*/  UIADD3.X UR7, UPT, UPT, UR23, UR7, URZ, UP1, !UPT ;  /* 0x0000000717077290 */ /* 0x000fe40008ffe4ff */
[----:B------:R-:W-:-:S04]  /*0fa0*/  IMAD.U32 R4, RZ, RZ, UR6 ;  /* 0x00000006ff047e24 */ /* 0x000fc8000f8e00ff */
[----:B------:R-:W-:Y:S01]  /*0fb0*/  IMAD.U32 R5, RZ, RZ, UR7 ;  /* 0x00000007ff057e24 */ /* 0x000fe2000f8e00ff */
[----:B------:R-:W-:Y:S06]  /*0fc0*/  BRA.U !UP0, `(.L_x_10) ;  /* 0x0000000508887547 */ /* 0x000fec000b800000 */
[----:B------:R-:W-:Y:S01]  /*0fd0*/  UISETP.LT.U32.AND UP0, UPT, UR18, UR8, UPT ;  /* 0x000000081200728c */ /* 0x000fe2000bf01070 */
[----:B------:R-:W-:-:S03]  /*0fe0*/  HFMA2 R0, -RZ, RZ, 0, 0 ;  /* 0x00000000ff007431 */ /* 0x000fc600000001ff */
[----:B------:R-:W-:-:S04]  /*0ff0*/  USEL UR4, UR18, UR8, UP0 ;  /* 0x0000000812047287 */ /* 0x000fc80008000000 */
[----:B------:R-:W-:Y:S02]  /*1000*/  UISETP.GE.U32.AND UP0, UPT, UR4, 0x8, UPT ;  /* 0x000000080400788c */ /* 0x000fe4000bf06070 */
[----:B------:R-:W-:-:S04]  /*1010*/  ULOP3.LUT UR6, UR4, 0x7, URZ, 0xc0, !UPT ;  /* 0x0000000704067892 */ /* 0x000fc8000f8ec0ff */
[----:B------:R-:W-:-:S03]  /*1020*/  UISETP.NE.AND UP1, UPT, UR6, URZ, UPT ;  /* 0x000000ff0600728c */ /* 0x000fc6000bf25270 */
[----:B------:R-:W-:Y:S08]  /*1030*/  BRA.U !UP0, `(.L_x_11) ;  /* 0x0000000108a47547 */ /* 0x000ff0000b800000 */
[----:B------:R-:W0:Y:S01]  /*1040*/  LDC R23, c[0x0][0x3a0] ;  /* 0x0000e800ff177b82 */ /* 0x000e220000000800 */
[----:B------:R-:W-:Y:S01]  /*1050*/  ULOP3.LUT UR5, UR4, 0x7ffffff8, URZ, 0xc0, !UPT ;  /* 0x7ffffff804057892 */ /* 0x000fe2000f8ec0ff */
[----:B------:R-:W-:-:S05]  /*1060*/  IMAD.MOV.U32 R22, RZ, RZ, RZ ;  /* 0x000000ffff167224 */ /* 0x000fca00078e00ff */
[----:B------:R-:W-:-:S07]  /*1070*/  IMAD.U32 R0, RZ, RZ, UR5 ;  /* 0x00000005ff007e24 */ /* 0x000fce000f8e00ff */
.L_x_12:
[C---:B0-----:R-:W-:Y:S01]  /*1080*/  IMAD R17, R22.reuse, R23, RZ ;  /* 0x0000001716117224 */ /* 0x041fe200078e02ff */
[----:B------:R-:W-:Y:S01]  /*1090*/  IADD3 R22, PT, PT, R22, 0x8, RZ ;  /* 0x0000000816167810 */ /* 0x000fe20007ffe0ff */
[----:B------:R-:W-:Y:S02]  /*10a0*/  IMAD.MOV.U32 R27, RZ, RZ, 0x7fffffff ;  /* 0x7fffffffff1b7424 */ /* 0x000fe400078e00ff */
[----:B------:R-:W-:Y:S01]  /*10b0*/  IMAD.WIDE R14, R17, 0x4, R2 ;  /* 0x00000004110e7825 */ /* 0x000fe200078e0202 */
[----:B------:R-:W-:-:S03]  /*10c0*/  ISETP.NE.AND P1, PT, R22, R0, PT ;  /* 0x000000001600720c */ /* 0x000fc60003f25270 */
[----:B------:R-:W-:Y:S01]  /*10d0*/  IMAD.WIDE R16, R17, 0x4, R4 ;  /* 0x0000000411107825 */ /* 0x000fe200078e0204 */
[----:B------:R0:W-:Y:S03]  /*10e0*/  STG.E desc[UR38][R14.64], R27 ;  /* 0x0000001b0e007986 */ /* 0x0001e6000c101926 */
[C---:B------:R-:W-:Y:S01]  /*10f0*/  IMAD.WIDE R18, R23.reuse, 0x4, R14 ;  /* 0x0000000417127825 */ /* 0x040fe200078e020e */
[----:B------:R1:W-:Y:S03]  /*1100*/  STG.E desc[UR38][R16.64], R27 ;  /* 0x0000001b10007986 */ /* 0x0003e6000c101926 */
[C---:B------:R-:W-:Y:S01]  /*1110*/  IMAD.WIDE R24, R23.reuse, 0x4, R16 ;  /* 0x0000000417187825 */ /* 0x040fe200078e0210 */
[----:B------:R2:W-:Y:S03]  /*1120*/  STG.E desc[UR38][R18.64], R27 ;  /* 0x0000001b12007986 */ /* 0x0005e6000c101926 */
[C---:B------:R-:W-:Y:S01]  /*1130*/  IMAD.WIDE R8, R23.reuse, 0x4, R18 ;  /* 0x0000000417087825 */ /* 0x040fe200078e0212 */
[----:B------:R-:W-:Y:S03]  /*1140*/  STG.E desc[UR38][R24.64], R27 ;  /* 0x0000001b18007986 */ /* 0x000fe6000c101926 */
[C---:B------:R-:W-:Y:S01]  /*1150*/  IMAD.WIDE R6, R23.reuse, 0x4, R24 ;  /* 0x0000000417067825 */ /* 0x040fe200078e0218 */
[----:B------:R-:W-:Y:S03]  /*1160*/  STG.E desc[UR38][R8.64], R27 ;  /* 0x0000001b08007986 */ /* 0x000fe6000c101926 */
[C---:B------:R-:W-:Y:S01]  /*1170*/  IMAD.WIDE R10, R23.reuse, 0x4, R8 ;  /* 0x00000004170a7825 */ /* 0x040fe200078e0208 */
[----:B------:R3:W-:Y:S03]  /*1180*/  STG.E desc[UR38][R6.64], R27 ;  /* 0x0000001b06007986 */ /* 0x0007e6000c101926 */
[C---:B------:R-:W-:Y:S01]  /*1190*/  IMAD.WIDE R12, R23.reuse, 0x4, R6 ;  /* 0x00000004170c7825 */ /* 0x040fe200078e0206 */
[----:B------:R4:W-:Y:S03]  /*11a0*/  STG.E desc[UR38][R10.64], R27 ;  /* 0x0000001b0a007986 */ /* 0x0009e6000c101926 */
[C---:B0-----:R-:W-:Y:S01]  /*11b0*/  IMAD.WIDE R14, R23.reuse, 0x4, R10 ;  /* 0x00000004170e7825 */ /* 0x041fe200078e020a */
[----:B------:R0:W-:Y:S03]  /*11c0*/  STG.E desc[UR38][R12.64], R27 ;  /* 0x0000001b0c007986 */ /* 0x0001e6000c101926 */
[C---:B-1----:R-:W-:Y:S01]  /*11d0*/  IMAD.WIDE R16, R23.reuse, 0x4, R12 ;  /* 0x0000000417107825 */ /* 0x042fe200078e020c */
[----:B------:R0:W-:Y:S03]  /*11e0*/  STG.E desc[UR38][R14.64], R27 ;  /* 0x0000001b0e007986 */ /* 0x0001e6000c101926 */
[C---:B--2---:R-:W-:Y:S01]  /*11f0*/  IMAD.WIDE R18, R23.reuse, 0x4, R14 ;  /* 0x0000000417127825 */ /* 0x044fe200078e020e */
[----:B------:R0:W-:Y:S03]  /*1200*/  STG.E desc[UR38][R16.64], R27 ;  /* 0x0000001b10007986 */ /* 0x0001e6000c101926 */
[C---:B------:R-:W-:Y:S01]  /*1210*/  IMAD.WIDE R20, R23.reuse, 0x4, R16 ;  /* 0x0000000417147825 */ /* 0x040fe200078e0210 */
[----:B------:R0:W-:Y:S03]  /*1220*/  STG.E desc[UR38][R18.64], R27 ;  /* 0x0000001b12007986 */ /* 0x0001e6000c101926 */
[C---:B------:R-:W-:Y:S01]  /*1230*/  IMAD.WIDE R28, R23.reuse, 0x4, R18 ;  /* 0x00000004171c7825 */ /* 0x040fe200078e0212 */
[----:B------:R0:W-:Y:S03]  /*1240*/  STG.E desc[UR38][R20.64], R27 ;  /* 0x0000001b14007986 */ /* 0x0001e6000c101926 */
[C---:B---3--:R-:W-:Y:S01]  /*1250*/  IMAD.WIDE R6, R23.reuse, 0x4, R20 ;  /* 0x0000000417067825 */ /* 0x048fe200078e0214 */
[----:B------:R0:W-:Y:S03]  /*1260*/  STG.E desc[UR38][R28.64], R27 ;  /* 0x0000001b1c007986 */ /* 0x0001e6000c101926 */
[C---:B------:R-:W-:Y:S01]  /*1270*/  IMAD.WIDE R8, R23.reuse, 0x4, R28 ;  /* 0x0000000417087825 */ /* 0x040fe200078e021c */
[----:B------:R0:W-:Y:S03]  /*1280*/  STG.E desc[UR38][R6.64], R27 ;  /* 0x0000001b06007986 */ /* 0x0001e6000c101926 */
[----:B----4-:R-:W-:Y:S01]  /*1290*/  IMAD.WIDE R10, R23, 0x4, R6 ;  /* 0x00000004170a7825 */ /* 0x010fe200078e0206 */
[----:B------:R0:W-:Y:S04]  /*12a0*/  STG.E desc[UR38][R8.64], R27 ;  /* 0x0000001b08007986 */ /* 0x0001e8000c101926 */
[----:B------:R0:W-:Y:S01]  /*12b0*/  STG.E desc[UR38][R10.64], R27 ;  /* 0x0000001b0a007986 */ /* 0x0001e2000c101926 */
[----:B------:R-:W-:Y:S05]  /*12c0*/  @P1 BRA `(.L_x_12) ;  /* 0xfffffffc006c1947 */ /* 0x000fea000383ffff */
.L_x_11:
[----:B------:R-:W-:Y:S05]  /*12d0*/  BRA.U !UP1, `(.L_x_10) ;  /* 0x0000000109c47547 */ /* 0x000fea000b800000 */
[----:B------:R-:W-:Y:S02]  /*12e0*/  UISETP.GE.U32.AND UP0, UPT, UR6, 0x4, UPT ;  /* 0x000000040600788c */ /* 0x000fe4000bf06070 */
[----:B------:R-:W-:-:S04]  /*12f0*/  ULOP3.LUT UR5, UR4, 0x3, URZ, 0xc0, !UPT ;  /* 0x0000000304057892 */ /* 0x000fc8000f8ec0ff */
[----:B------:R-:W-:-:S03]  /*1300*/  UISETP.NE.AND UP1, UPT, UR5, URZ, UPT ;  /* 0x000000ff0500728c */ /* 0x000fc6000bf25270 */
[----:B------:R-:W-:Y:S08]  /*1310*/  BRA.U !UP0, `(.L_x_13) ;  /* 0x0000000108507547 */ /* 0x000ff0000b800000 */
[----:B0-----:R-:W0:Y:S01]  /*1320*/  LDC R21, c[0x0][0x3a0] ;  /* 0x0000e800ff157b82 */ /* 0x001e220000000800 */
[----:B------:R-:W-:Y:S02]  /*1330*/  IMAD.MOV.U32 R23, RZ, RZ, 0x7fffffff ;  /* 0x7fffffffff177424 */ /* 0x000fe400078e00ff */
[C---:B0-----:R-:W-:Y:S02]  /*1340*/  IMAD R9, R0.reuse, R21, RZ ;  /* 0x0000001500097224 */ /* 0x041fe400078e02ff */
[----:B------:R-:W-:Y:S02]  /*1350*/  VIADD R0, R0, 0x4 ;  /* 0x0000000400007836 */ /* 0x000fe40000000000 */
[----:B------:R-:W-:-:S04]  /*1360*/  IMAD.WIDE R6, R9, 0x4, R2 ;  /* 0x0000000409067825 */ /* 0x000fc800078e0202 */
[----:B------:R-:W-:Y:S01]  /*1370*/  IMAD.WIDE R8, R9, 0x4, R4 ;  /* 0x0000000409087825 */ /* 0x000fe200078e0204 */
[----:B------:R1:W-:Y:S03]  /*1380*/  STG.E desc[UR38][R6.64], R23 ;  /* 0x0000001706007986 */ /* 0x0003e6000c101926 */
[C---:B------:R-:W-:Y:S01]  /*1390*/  IMAD.WIDE R10, R21.reuse, 0x4, R6 ;  /* 0x00000004150a7825 */ /* 0x040fe200078e0206 */
        /* <DEDUP_REMOVED lines=9> */
[----:B------:R-:W-:Y:S01]  /*1430*/  IMAD.WIDE R20, R21, 0x4, R16 ;  /* 0x0000000415147825 */ /* 0x000fe200078e0210 */
[----:B------:R1:W-:Y:S04]  /*1440*/  STG.E desc[UR38][R18.64], R23 ;  /* 0x0000001712007986 */ /* 0x0003e8000c101926 */
[----:B------:R1:W-:Y:S02]  /*1450*/  STG.E desc[UR38][R20.64], R23 ;  /* 0x0000001714007986 */ /* 0x0003e4000c101926 */
.L_x_13:
[----:B------:R-:W-:Y:S05]  /*1460*/  BRA.U !UP1, `(.L_x_10) ;  /* 0x0000000109607547 */ /* 0x000fea000b800000 */
[----:B------:R-:W-:Y:S02]  /*1470*/  UISETP.NE.AND UP0, UPT, UR5, 0x1, UPT ;  /* 0x000000010500788c */ /* 0x000fe4000bf05270 */
[----:B------:R-:W-:-:S04]  /*1480*/  ULOP3.LUT UR4, UR4, 0x1, URZ, 0xc0, !UPT ;  /* 0x0000000104047892 */ /* 0x000fc8000f8ec0ff */
[----:B------:R-:W-:-:S03]  /*1490*/  UISETP.NE.U32.AND UP1, UPT, UR4, 0x1, UPT ;  /* 0x000000010400788c */ /* 0x000fc6000bf25070 */
[----:B------:R-:W-:Y:S08]  /*14a0*/  BRA.U !UP0, `(.L_x_14) ;  /* 0x0000000108307547 */ /* 0x000ff0000b800000 */
[----:B01----:R-:W0:Y:S01]  /*14b0*/  LDC R13, c[0x0][0x3a0] ;  /* 0x0000e800ff0d7b82 */ /* 0x003e220000000800 */
[----:B------:R-:W-:Y:S02]  /*14c0*/  IMAD.MOV.U32 R15, RZ, RZ, 0x7fffffff ;  /* 0x7fffffffff0f7424 */ /* 0x000fe400078e00ff */
[C---:B0-----:R-:W-:Y:S01]  /*14d0*/  IMAD R9, R0.reuse, R13, RZ ;  /* 0x0000000d00097224 */ /* 0x041fe200078e02ff */
[----:B------:R-:W-:-:S03]  /*14e0*/  IADD3 R0, PT, PT, R0, 0x2, RZ ;  /* 0x0000000200007810 */ /* 0x000fc60007ffe0ff */
[----:B------:R-:W-:-:S04]  /*14f0*/  IMAD.WIDE R6, R9, 0x4, R2 ;  /* 0x0000000409067825 */ /* 0x000fc800078e0202 */
[----:B------:R-:W-:Y:S01]  /*1500*/  IMAD.WIDE R8, R9, 0x4, R4 ;  /* 0x0000000409087825 */ /* 0x000fe200078e0204 */
[----:B------:R2:W-:Y:S03]  /*1510*/  STG.E desc[UR38][R6.64], R15 ;  /* 0x0000000f06007986 */ /* 0x0005e6000c101926 */
[C---:B------:R-:W-:Y:S01]  /*1520*/  IMAD.WIDE R10, R13.reuse, 0x4, R6 ;  /* 0x000000040d0a7825 */ /* 0x040fe200078e0206 */
[----:B------:R2:W-:Y:S03]  /*1530*/  STG.E desc[UR38][R8.64], R15 ;  /* 0x0000000f08007986 */ /* 0x0005e6000c101926 */
[----:B------:R-:W-:Y:S01]  /*1540*/  IMAD.WIDE R12, R13, 0x4, R8 ;  /* 0x000000040d0c7825 */ /* 0x000fe200078e0208 */
[----:B------:R2:W-:Y:S04]  /*1550*/  STG.E desc[UR38][R10.64], R15 ;  /* 0x0000000f0a007986 */ /* 0x0005e8000c101926 */
[----:B------:R2:W-:Y:S02]  /*1560*/  STG.E desc[UR38][R12.64], R15 ;  /* 0x0000000f0c007986 */ /* 0x0005e4000c101926 */
.L_x_14:
[----:B------:R-:W-:Y:S05]  /*1570*/  BRA.U UP1, `(.L_x_10) ;  /* 0x00000001011c7547 */ /* 0x000fea000b800000 */
[----:B012---:R-:W0:Y:S01]  /*1580*/  LDC R7, c[0x0][0x3a0] ;  /* 0x0000e800ff077b82 */ /* 0x007e220000000800 */
[----:B------:R-:W-:Y:S02]  /*1590*/  IMAD.MOV.U32 R9, RZ, RZ, 0x7fffffff ;  /* 0x7fffffffff097424 */ /* 0x000fe400078e00ff */
[----:B0-----:R-:W-:-:S04]  /*15a0*/  IMAD R7, R0, R7, RZ ;  /* 0x0000000700077224 */ /* 0x001fc800078e02ff */
[----:B------:R-:W-:-:S04]  /*15b0*/  IMAD.WIDE R2, R7, 0x4, R2 ;  /* 0x0000000407027825 */ /* 0x000fc800078e0202 */
[----:B------:R-:W-:Y:S01]  /*15c0*/  IMAD.WIDE R4, R7, 0x4, R4 ;  /* 0x0000000407047825 */ /* 0x000fe200078e0204 */
[----:B------:R3:W-:Y:S04]  /*15d0*/  STG.E desc[UR38][R2.64], R9 ;  /* 0x0000000902007986 */ /* 0x0007e8000c101926 */
[----:B------:R3:W-:Y:S02]  /*15e0*/  STG.E desc[UR38][R4.64], R9 ;  /* 0x0000000904007986 */ /* 0x0007e4000c101926 */
.L_x_10:
[----:B------:R-:W-:-:S06]  /*15f0*/  UISETP.GE.AND UP0, UPT, UR18, UR8, UPT ;  /* 0x000000081200728c */ /* 0x000fcc000bf06270 */
[----:B------:R-:W-:-:S13]  /*1600*/  PLOP3.LUT P1, PT, PT, PT, UP0, 0x80, 0x8 ;  /* 0x000000000008781c */ /* 0x000fda0003f2f008 */
[----:B------:R-:W-:Y:S05]  /*1610*/  @P1 EXIT ;  /* 0x000000000000194d */ /* 0x000fea0003800000 */
[----:B------:R-:W4:Y:S02]  /*1620*/  LDCU UR9, c[0x0][0x3a8] ;  /* 0x00007500ff0977ac */ /* 0x000f240008000800 */
[----:B----4-:R-:W-:-:S09]  /*1630*/  UISETP.GE.AND UP0, UPT, UR9, 0x1, UPT ;  /* 0x000000010900788c */ /* 0x010fd2000bf06270 */
[----:B------:R-:W-:Y:S05]  /*1640*/  BRA.U !UP0, `(.L_x_15) ;  /* 0x00000039089c7547 */ /* 0x000fea000b800000 */
[----:B------:R-:W4:Y:S01]  /*1650*/  LDCU.128 UR4, c[0x0][0x380] ;  /* 0x00007000ff0477ac */ /* 0x000f220008000c00 */
[----:B------:R-:W-:Y:S02]  /*1660*/  PRMT R0, RZ, 0x7610, R0 ;  /* 0x00007610ff007816 */ /* 0x000fe40000000000 */
[----:B---3--:R-:W-:Y:S01]  /*1670*/  PRMT R2, RZ, 0x7610, R2 ;  /* 0x00007610ff027816 */ /* 0x008fe20000000002 */
[----:B----4-:R-:W-:Y:S02]  /*1680*/  UIADD3 UR20, UP0, UPT, UR22, UR4, URZ ;  /* 0x0000000416147290 */ /* 0x010fe4000ff1e0ff */
[----:B------:R-:W-:Y:S02]  /*1690*/  UIADD3 UR22, UP1, UPT, UR22, UR6, URZ ;  /* 0x0000000616167290 */ /* 0x000fe4000ff3e0ff */
[----:B------:R-:W-:Y:S02]  /*16a0*/  UIADD3.X UR21, UPT, UPT, UR23, UR5, URZ, UP0, !UPT ;  /* 0x0000000517157290 */ /* 0x000fe400087fe4ff */
[----:B------:R-:W-:Y:S01]  /*16b0*/  UIADD3.X UR23, UPT, UPT, UR23, UR7, URZ, UP1, !UPT ;  /* 0x0000000717177290 */ /* 0x000fe20008ffe4ff */
[----:B------:R-:W-:-:S11]  /*16c0*/  UMOV UR4, URZ ;  /* 0x000000ff00047c82 */ /* 0x000fd60008000000 */
.L_x_27:
[----:B------:R-:W-:Y:S02]  /*16d0*/  UIADD3 UR6, UPT, UPT, UR17, UR4, URZ ;  /* 0x0000000411067290 */ /* 0x000fe4000fffe0ff */
[----:B------:R-:W-:Y:S01]  /*16e0*/  VIADD R3, R2, UR17 ;  /* 0x0000001102037c36 */ /* 0x000fe20008000000 */
[----:B------:R-:W3:Y:S01]  /*16f0*/  LDCU UR8, c[0x0][0x3a8] ;  /* 0x00007500ff0877ac */ /* 0x000ee20008000800 */
[----:B01----:R-:W-:Y:S01]  /*1700*/  CS2R R18, SRZ ;  /* 0x0000000000127805 */ /* 0x003fe2000001ff00 */
[----:B--2---:R-:W-:Y:S01]  /*1710*/  IMAD.MOV.U32 R12, RZ, RZ, 0x0 ;  /* 0x00000000ff0c7424 */ /* 0x004fe200078e00ff */
[----:B------:R-:W-:Y:S01]  /*1720*/  MOV R13, 0xfff00000 ;  /* 0xfff00000000d7802 */ /* 0x000fe20000000f00 */
[----:B------:R-:W-:Y:S01]  /*1730*/  UISETP.LT.AND UP0, UPT, UR6, UR18, UPT ;  /* 0x000000120600728c */ /* 0x000fe2000bf01270 */
[----:B------:R-:W-:Y:S01]  /*1740*/  R2UR UR5, R3 ;  /* 0x00000000030572ca */ /* 0x000fe200000e0000 */
[----:B------:R-:W-:Y:S01]  /*1750*/  IMAD.MOV.U32 R10, RZ, RZ, 0x0 ;  /* 0x00000000ff0a7424 */ /* 0x000fe200078e00ff */
[----:B------:R-:W-:Y:S01]  /*1760*/  CS2R R8, SRZ ;  /* 0x0000000000087805 */ /* 0x000fe2000001ff00 */
[----:B------:R-:W-:Y:S01]  /*1770*/  USEL UR24, UR6, UR18, !UP0 ;  /* 0x0000001206187287 */ /* 0x000fe2000c000000 */
[----:B------:R-:W-:Y:S01]  /*1780*/  IMAD.MOV.U32 R11, RZ, RZ, 0x7ff00000 ;  /* 0x7ff00000ff0b7424 */ /* 0x000fe200078e00ff */
[----:B------:R-:W-:-:S02]  /*1790*/  CS2R R16, SRZ ;  /* 0x0000000000107805 */ /* 0x000fc4000001ff00 */
[----:B------:R-:W-:-:S04]  /*17a0*/  UIADD3 UR6, UPT, UPT, -UR6, UR24, URZ ;  /* 0x0000001806067290 */ /* 0x000fc8000fffe1ff */
[----:B------:R-:W-:Y:S02]  /*17b0*/  UISETP.GE.U32.AND UP0, UPT, UR6, 0x3, UPT ;  /* 0x000000030600788c */ /* 0x000fe4000bf06070 */
[----:B---3--:R-:W-:Y:S02]  /*17c0*/  UIADD3 UR8, UPT, UPT, UR18, -UR8, URZ ;  /* 0x8000000812087290 */ /* 0x008fe4000fffe0ff */
[----:B------:R-:W-:Y:S02]  /*17d0*/  UIADD3 UR5, UPT, UPT, URZ, -UR5, URZ ;  /* 0x80000005ff057290 */ /* 0x000fe4000fffe0ff */
[----:B------:R-:W-:Y:S02]  /*17e0*/  UIADD3 UR19, UPT, UPT, UR8, 0x1, URZ ;  /* 0x0000000108137890 */ /* 0x000fe4000fffe0ff */
[----:B------:R-:W-:-:S04]  /*17f0*/  UPRMT UR5, UR5, 0x7710, URZ ;  /* 0x0000771005057896 */ /* 0x000fc800080000ff */
[----:B------:R-:W-:Y:S02]  /*1800*/  UIADD3 UR24, UPT, UPT, UR24, UR5, URZ ;  /* 0x0000000518187290 */ /* 0x000fe4000fffe0ff */
[----:B------:R-:W-:Y:S01]  /*1810*/  UIADD3 UR5, UPT, UPT, UR6, 0x1, URZ ;  /* 0x0000000106057890 */ /* 0x000fe2000fffe0ff */
[----:B------:R-:W-:Y:S01]  /*1820*/  UMOV UR25, UR19 ;  /* 0x0000001300197c82 */ /* 0x000fe20008000000 */
[----:B------:R-:W-:Y:S10]  /*1830*/  BRA.U !UP0, `(.L_x_16) ;  /* 0x0000001108947547 */ /* 0x000ff4000b800000 */
[----:B------:R-:W-:Y:S01]  /*1840*/  HFMA2 R12, -RZ, RZ, 0, 0 ;  /* 0x00000000ff0c7431 */ /* 0x000fe200000001ff */
[----:B------:R-:W-:Y:S01]  /*1850*/  ULOP3.LUT UR9, UR5, 0xfffffffc, URZ, 0xc0, !UPT ;  /* 0xfffffffc05097892 */ /* 0x000fe2000f8ec0ff */
[----:B------:R-:W-:Y:S01]  /*1860*/  IMAD.U32 R3, RZ, RZ, UR19 ;  /* 0x00000013ff037e24 */ /* 0x000fe2000f8e00ff */
[----:B------:R-:W-:Y:S01]  /*1870*/  CS2R R18, SRZ ;  /* 0x0000000000127805 */ /* 0x000fe2000001ff00 */
[----:B------:R-:W-:Y:S01]  /*1880*/  IMAD.MOV.U32 R13, RZ, RZ, -0x100000 ;  /* 0xfff00000ff0d7424 */ /* 0x000fe200078e00ff */
[----:B------:R-:W0:Y:S01]  /*1890*/  LDCU UR32, c[0x0][0x3a0] ;  /* 0x00007400ff2077ac */ /* 0x000e220008000800 */
[----:B------:R-:W-:Y:S02]  /*18a0*/  IMAD.MOV.U32 R10, RZ, RZ, 0x0 ;  /* 0x00000000ff0a7424 */ /* 0x000fe400078e00ff */
[----:B------:R-:W-:Y:S01]  /*18b0*/  IMAD.MOV.U32 R11, RZ, RZ, 0x7ff00000 ;  /* 0x7ff00000ff0b7424 */ /* 0x000fe200078e00ff */
[----:B------:R-:W1:Y:S01]  /*18c0*/  LDCU.64 UR30, c[0x0][0x390] ;  /* 0x00007200ff1e77ac */ /* 0x000e620008000a00 */
[----:B------:R-:W-:-:S02]  /*18d0*/  UIADD3 UR8, UPT, UPT, UR8, 0x2, URZ ;  /* 0x0000000208087890 */ /* 0x000fc4000fffe0ff */
[----:B------:R-:W-:-:S12]  /*18e0*/  UIADD3 UR9, UPT, UPT, -UR9, URZ, URZ ;  /* 0x000000ff09097290 */ /* 0x000fd8000fffe1ff */
.L_x_17:
[----:B------:R-:W-:Y:S02]  /*18f0*/  UISETP.NE.AND UP0, UPT, UR8, 0x1, UPT ;  /* 0x000000010800788c */ /* 0x000fe4000bf05270 */
[----:B------:R-:W-:-:S04]  /*1900*/  UIADD3 UR10, UPT, UPT, UR8, -0x1, URZ ;  /* 0xffffffff080a7890 */ /* 0x000fc8000fffe0ff */
[----:B------:R-:W-:Y:S01]  /*1910*/  USHF.R.S32.HI UR26, URZ, 0x1f, UR10 ;  /* 0x0000001fff1a7899 */ /* 0x000fe2000801140a */
[----:B------:R-:W-:Y:S01]  /*1920*/  PLOP3.LUT P1, PT, PT, PT, UP0, 0x80, 0x8 ;  /* 0x000000000008781c */ /* 0x000fe20003f2f008 */
[----:B0-----:R-:W-:Y:S02]  /*1930*/  UIMAD.WIDE.U32 UR10, UR10, UR32, URZ ;  /* 0x000000200a0a72a5 */ /* 0x001fe4000f8e00ff */
[----:B------:R-:W-:Y:S02]  /*1940*/  UIMAD UR26, UR26, UR32, URZ ;  /* 0x000000201a1a72a4 */ /* 0x000fe4000f8e02ff */
[----:B------:R-:W-:Y:S01]  /*1950*/  @UP0 UIADD3 UR25, UPT, UPT, UR8, -0x2, URZ ;  /* 0xfffffffe08190890 */ /* 0x000fe2000fffe0ff */
[----:B------:R-:W-:Y:S01]  /*1960*/  @UP0 UMOV UR6, UR16 ;  /* 0x0000001000060c82 */ /* 0x000fe20008000000 */
[----:B------:R-:W-:Y:S02]  /*1970*/  @UP0 UMOV UR7, URZ ;  /* 0x000000ff00070c82 */ /* 0x000fe40008000000 */
[----:B------:R-:W-:-:S02]  /*1980*/  @UP0 USHF.R.S32.HI UR27, URZ, 0x1f, UR25 ;  /* 0x0000001fff1b0899 */ /* 0x000fc40008011419 */
[----:B------:R-:W-:Y:S02]  /*1990*/  @UP0 UIMAD.WIDE.U32 UR6, UR25, UR32, UR6 ;  /* 0x00000020190602a5 */ /* 0x000fe4000f8e0006 */
[----:B------:R-:W-:Y:S02]  /*19a0*/  USHF.L.U32 UR25, UR10, 0x2, URZ ;  /* 0x000000020a197899 */ /* 0x000fe400080006ff */
[----:B------:R-:W-:Y:S02]  /*19b0*/  UIADD3 UR33, UPT, UPT, UR11, UR26, URZ ;  /* 0x0000001a0b217290 */ /* 0x000fe4000fffe0ff */
[----:B------:R-:W-:Y:S02]  /*19c0*/  @UP0 UIMAD UR34, UR27, UR32, URZ ;  /* 0x000000201b2202a4 */ /* 0x000fe4000f8e02ff */
[----:B------:R-:W-:Y:S02]  /*19d0*/  UIADD3 UR35, UP1, UPT, UR25, UR20, URZ ;  /* 0x0000001419237290 */ /* 0x000fe4000ff3e0ff */
[----:B------:R-:W-:-:S02]  /*19e0*/  UIADD3 UR11, UP2, UPT, UR25, UR22, URZ ;  /* 0x00000016190b7290 */ /* 0x000fc4000ff5e0ff */
[----:B------:R-:W-:Y:S02]  /*19f0*/  USHF.L.U64.HI UR25, UR10, 0x2, UR33 ;  /* 0x000000020a197899 */ /* 0x000fe40008010221 */
[----:B-1----:R-:W-:Y:S01]  /*1a00*/  @UP0 ULEA UR36, UP3, UR6, UR30, 0x2 ;  /* 0x0000001e06240291 */ /* 0x002fe2000f8610ff */
[----:B------:R-:W-:Y:S01]  /*1a10*/  @!UP0 UMOV UR26, UR20 ;  /* 0x00000014001a8c82 */ /* 0x000fe20008000000 */
[----:B------:R-:W-:Y:S01]  /*1a20*/  @UP0 UIADD3 UR7, UPT, UPT, UR7, UR34, URZ ;  /* 0x0000002207070290 */ /* 0x000fe2000fffe0ff */
[----:B------:R-:W-:Y:S01]  /*1a30*/  MOV R6, UR26 ;  /* 0x0000001a00067c02 */ /* 0x000fe20008000f00 */
[----:B------:R-:W-:Y:S02]  /*1a40*/  UIADD3.X UR26, UPT, UPT, UR25, UR21, URZ, UP1, !UPT ;  /* 0x00000015191a7290 */ /* 0x000fe40008ffe4ff */
[----:B------:R-:W-:Y:S02]  /*1a50*/  UIADD3.X UR25, UPT, UPT, UR25, UR23, URZ, UP2, !UPT ;  /* 0x0000001719197290 */ /* 0x000fe400097fe4ff */
[----:B------:R-:W-:Y:S01]  /*1a60*/  @UP0 ULEA.HI.X UR37, UR6, UR31, UR7, 0x2, UP3 ;  /* 0x0000001f06250291 */ /* 0x000fe200098f1407 */
[----:B------:R-:W-:Y:S01]  /*1a70*/  @!UP0 UMOV UR28, UR22 ;  /* 0x00000016001c8c82 */ /* 0x000fe20008000000 */
[----:B------:R-:W-:Y:S01]  /*1a80*/  @!UP0 UMOV UR27, UR21 ;  /* 0x00000015001b8c82 */ /* 0x000fe20008000000 */
[----:B------:R-:W-:Y:S01]  /*1a90*/  @!UP0 UMOV UR29, UR23 ;  /* 0x00000017001d8c82 */ /* 0x000fe20008000000 */
[----:B------:R-:W-:Y:S01]  /*1aa0*/  IMAD.U32 R14, RZ, RZ, UR28 ;  /* 0x0000001cff0e7e24 */ /* 0x000fe2000f8e00ff */
[----:B------:R-:W-:Y:S01]  /*1ab0*/  MOV R24, UR36 ;  /* 0x0000002400187c02 */ /* 0x000fe20008000f00 */
[----:B------:R-:W-:Y:S01]  /*1ac0*/  IMAD.U32 R7, RZ, RZ, UR27 ;  /* 0x0000001bff077e24 */ /* 0x000fe2000f8e00ff */
[----:B------:R-:W-:Y:S01]  /*1ad0*/  MOV R28, UR35 ;  /* 0x00000023001c7c02 */ /* 0x000fe20008000f00 */
[----:B------:R-:W-:-:S02]  /*1ae0*/  IMAD.U32 R15, RZ, RZ, UR29 ;  /* 0x0000001dff0f7e24 */ /* 0x000fc4000f8e00ff */
[----:B------:R-:W-:Y:S01]  /*1af0*/  IMAD.U32 R29, RZ, RZ, UR26 ;  /* 0x0000001aff1d7e24 */ /* 0x000fe2000f8e00ff */
[----:B------:R-:W2:Y:S01]  /*1b00*/  @!P1 LDG.E.CONSTANT R6, desc[UR38][R6.64] ;  /* 0x0000002606069981 */ /* 0x000ea2000c1e9900 */
[----:B------:R-:W-:Y:S02]  /*1b10*/  IMAD.U32 R4, RZ, RZ, UR11 ;  /* 0x0000000bff047e24 */ /* 0x000fe4000f8e00ff */
[----:B------:R-:W-:Y:S01]  /*1b20*/  IMAD.U32 R5, RZ, RZ, UR25 ;  /* 0x00000019ff057e24 */ /* 0x000fe2000f8e00ff */
[----:B------:R-:W3:Y:S01]  /*1b30*/  @!P1 LDG.E.CONSTANT R14, desc[UR38][R14.64] ;  /* 0x000000260e0e9981 */ /* 0x000ee2000c1e9900 */
[----:B------:R-:W-:-:S03]  /*1b40*/  IMAD.U32 R25, RZ, RZ, UR37 ;  /* 0x00000025ff197e24 */ /* 0x000fc6000f8e00ff */
[----:B------:R-:W4:Y:S04]  /*1b50*/  LDG.E.CONSTANT R29, desc[UR38][R28.64] ;  /* 0x000000261c1d7981 */ /* 0x000f28000c1e9900 */
[----:B------:R4:W5:Y:S04]  /*1b60*/  LDG.E.CONSTANT R22, desc[UR38][R4.64] ;  /* 0x0000002604167981 */ /* 0x000968000c1e9900 */
[----:B------:R-:W5:Y:S01]  /*1b70*/  @P1 LDG.E.CONSTANT R24, desc[UR38][R24.64] ;  /* 0x0000002618181981 */ /* 0x000f62000c1e9900 */
[----:B------:R-:W-:Y:S01]  /*1b80*/  UIADD3 UR11, UP0, UPT, UR16, UR10, URZ ;  /* 0x0000000a100b7290 */ /* 0x000fe2000ff1e0ff */
[----:B------:R-:W-:Y:S01]  /*1b90*/  ISETP.NE.AND P2, PT, R3, -0x1, PT ;  /* 0xffffffff0300780c */ /* 0x000fe20003f45270 */
[----:B------:R-:W-:-:S02]  /*1ba0*/  USHF.R.S32.HI UR10, URZ, 0x1f, UR8 ;  /* 0x0000001fff0a7899 */ /* 0x000fc40008011408 */
[----:B------:R-:W-:Y:S02]  /*1bb0*/  ULEA UR25, UP1, UR11, UR30, 0x2 ;  /* 0x0000001e0b197291 */ /* 0x000fe4000f8210ff */
[----:B------:R-:W-:Y:S02]  /*1bc0*/  UIADD3.X UR6, UPT, UPT, URZ, UR33, URZ, UP0, !UPT ;  /* 0x00000021ff067290 */ /* 0x000fe400087fe4ff */
[----:B------:R-:W-:Y:S02]  /*1bd0*/  UIMAD UR27, UR10, UR32, URZ ;  /* 0x000000200a1b72a4 */ /* 0x000fe4000f8e02ff */
[----:B------:R-:W-:Y:S02]  /*1be0*/  ULEA.HI.X UR11, UR11, UR31, UR6, 0x2, UP1 ;  /* 0x0000001f0b0b7291 */ /* 0x000fe400088f1406 */
[----:B------:R-:W-:-:S04]  /*1bf0*/  UIMAD.WIDE.U32 UR6, UR8, UR32, URZ ;  /* 0x00000020080672a5 */ /* 0x000fc8000f8e00ff */
[----:B------:R-:W-:Y:S02]  /*1c00*/  USHF.L.U32 UR10, UR6, 0x2, URZ ;  /* 0x00000002060a7899 */ /* 0x000fe400080006ff */
[----:B------:R-:W-:Y:S01]  /*1c10*/  UIADD3 UR27, UPT, UPT, UR7, UR27, URZ ;  /* 0x0000001b071b7290 */ /* 0x000fe2000fffe0ff */
[----:B--2---:R-:W-:Y:S08]  /*1c20*/  @!P1 F2F.F64.F32 R6, R6 ;  /* 0x0000000600069310 */ /* 0x004ff00000201800 */
[----:B---3--:R-:W0:Y:S08]  /*1c30*/  @!P1 F2F.F64.F32 R20, R14 ;  /* 0x0000000e00149310 */ /* 0x008e300000201800 */
[----:B----4-:R-:W1:Y:S01]  /*1c40*/  F2F.F64.F32 R4, R29 ;  /* 0x0000001d00047310 */ /* 0x010e620000201800 */
[----:B0-----:R-:W-:-:S07]  /*1c50*/  @!P1 DADD R6, R6, -R20 ;  /* 0x0000000006069229 */ /* 0x001fce0000000814 */
[----:B-----5:R-:W0:Y:S01]  /*1c60*/  F2F.F64.F32 R22, R22 ;  /* 0x0000001600167310 */ /* 0x020e220000201800 */
[----:B-1----:R-:W-:-:S07]  /*1c70*/  DSETP.GEU.AND P3, PT, R12, R4, PT ;  /* 0x000000040c00722a */ /* 0x002fce0003f6e000 */
[----:B------:R-:W1:Y:S01]  /*1c80*/  @P1 F2F.F64.F32 R14, R24 ;  /* 0x00000018000e1310 */ /* 0x000e620000201800 */
[----:B0-----:R-:W-:Y:S02]  /*1c90*/  @P1 DADD R20, R4, -R22 ;  /* 0x0000000004141229 */ /* 0x001fe40000000816 */
[----:B-1----:R-:W-:Y:S01]  /*1ca0*/  @P1 DADD R26, -R14, R4 ;  /* 0x000000000e1a1229 */ /* 0x002fe20000000104 */
[----:B------:R-:W-:Y:S01]  /*1cb0*/  FSEL R4, R4, R12, !P3 ;  /* 0x0000000c04047208 */ /* 0x000fe20005800000 */
[----:B------:R-:W-:Y:S01]  /*1cc0*/  IMAD.U32 R12, RZ, RZ, UR20 ;  /* 0x00000014ff0c7e24 */ /* 0x000fe2000f8e00ff */
[----:B------:R-:W-:Y:S01]  /*1cd0*/  FSEL R5, R5, R13, !P3 ;  /* 0x0000000d05057208 */ /* 0x000fe20005800000 */
[----:B------:R-:W-:-:S04]  /*1ce0*/  IMAD.U32 R13, RZ, RZ, UR21 ;  /* 0x00000015ff0d7e24 */ /* 0x000fc8000f8e00ff */
[----:B------:R-:W-:Y:S01]  /*1cf0*/  @P1 IMAD.MOV.U32 R28, RZ, RZ, R20 ;  /* 0x000000ffff1c1224 */ /* 0x000fe200078e0014 */
[----:B------:R-:W-:Y:S01]  /*1d00*/  @P1 DSETP.MAX.AND P4, P5, |R20|, |R26|, PT ;  /* 0x4000001a1400122a */ /* 0x000fe20003d8f200 */
[----:B------:R-:W-:Y:S01]  /*1d10*/  @P1 IMAD.MOV.U32 R25, RZ, RZ, R26 ;  /* 0x000000ffff191224 */ /* 0x000fe200078e001a */
[----:B------:R-:W-:Y:S01]  /*1d20*/  @P1 MOV R20, R27 ;  /* 0x0000001b00141202 */ /* 0x000fe20000000f00 */
[----:B------:R0:W2:Y:S01]  /*1d30*/  @!P2 LDG.E.CONSTANT R24, desc[UR38][R12.64] ;  /* 0x000000260c18a981 */ /* 0x0000a2000c1e9900 */
[----:B------:R-:W-:Y:S01]  /*1d40*/  IMAD.U32 R29, RZ, RZ, UR11 ;  /* 0x0000000bff1d7e24 */ /* 0x000fe2000f8e00ff */
[----:B------:R-:W-:Y:S01]  /*1d50*/  MOV R27, UR23 ;  /* 0x00000017001b7c02 */ /* 0x000fe20008000f00 */
[----:B------:R-:W-:Y:S01]  /*1d60*/  IMAD.U32 R26, RZ, RZ, UR22 ;  /* 0x00000016ff1a7e24 */ /* 0x000fe2000f8e00ff */
[----:B------:R-:W-:Y:S01]  /*1d70*/  @P1 FSEL R21, |R21|, |R20|, P4 ;  /* 0x4000001415151208 */ /* 0x000fe20002000200 */
[----:B------:R-:W-:Y:S01]  /*1d80*/  USHF.L.U64.HI UR11, UR6, 0x2, UR27 ;  /* 0x00000002060b7899 */ /* 0x000fe2000801021b */
[----:B------:R-:W-:-:S02]  /*1d90*/  @P1 LOP3.LUT R20, R20, 0x80000, RZ, 0xfc, !PT ;  /* 0x0008000014141812 */ /* 0x000fc400078efcff */
[----:B------:R-:W3:Y:S01]  /*1da0*/  @!P2 LDG.E.CONSTANT R27, desc[UR38][R26.64] ;  /* 0x000000261a1ba981 */ /* 0x000ee2000c1e9900 */
[----:B0-----:R-:W-:Y:S01]  /*1db0*/  @P1 SEL R12, R28, R25, P4 ;  /* 0x000000191c0c1207 */ /* 0x001fe20002000000 */
[----:B------:R-:W-:Y:S01]  /*1dc0*/  IMAD.U32 R28, RZ, RZ, UR25 ;  /* 0x00000019ff1c7e24 */ /* 0x000fe2000f8e00ff */
[----:B------:R-:W-:Y:S01]  /*1dd0*/  UIADD3 UR25, UP0, UPT, UR10, UR20, URZ ;  /* 0x000000140a197290 */ /* 0x000fe2000ff1e0ff */
[----:B------:R-:W-:Y:S01]  /*1de0*/  @P1 SEL R13, R20, R21, P5 ;  /* 0x00000015140d1207 */ /* 0x000fe20002800000 */
[----:B------:R-:W-:Y:S02]  /*1df0*/  @P1 DADD R20, -R14, R22 ;  /* 0x000000000e141229 */ /* 0x000fe40000000116 */
[----:B------:R-:W-:Y:S02]  /*1e00*/  UIADD3.X UR26, UPT, UPT, UR11, UR21, URZ, UP0, !UPT ;  /* 0x000000150b1a7290 */ /* 0x000fe400087fe4ff */
[----:B------:R-:W-:Y:S01]  /*1e10*/  UIADD3 UR7, UP0, UPT, UR10, UR22, URZ ;  /* 0x000000160a077290 */ /* 0x000fe2000ff1e0ff */
[----:B------:R0:W4:Y:S01]  /*1e20*/  LDG.E.CONSTANT R26, desc[UR38][R28.64] ;  /* 0x000000261c1a7981 */ /* 0x000122000c1e9900 */
[----:B------:R-:W-:-:S02]  /*1e30*/  @P1 IMAD.MOV.U32 R25, RZ, RZ, R12 ;  /* 0x000000ffff191224 */ /* 0x000fc400078e000c */
[----:B------:R-:W-:Y:S01]  /*1e40*/  UIADD3.X UR10, UPT, UPT, UR11, UR23, URZ, UP0, !UPT ;  /* 0x000000170b0a7290 */ /* 0x000fe200087fe4ff */
[----:B------:R-:W-:Y:S01]  /*1e50*/  @P1 DSETP.MAX.AND P3, P4, |R20|, R12, PT ;  /* 0x0000000c1400122a */ /* 0x000fe20003c6f200 */
[----:B------:R-:W-:Y:S01]  /*1e60*/  @P1 IMAD.MOV.U32 R14, RZ, RZ, R20 ;  /* 0x000000ffff0e1224 */ /* 0x000fe200078e0014 */
[----:B------:R-:W-:Y:S01]  /*1e70*/  @P1 MOV R15, R21 ;  /* 0x00000015000f1202 */ /* 0x000fe20000000f00 */
[----:B------:R-:W-:Y:S02]  /*1e80*/  IMAD.U32 R20, RZ, RZ, UR25 ;  /* 0x00000019ff147e24 */ /* 0x000fe4000f8e00ff */
[----:B------:R-:W-:Y:S01]  /*1e90*/  IMAD.U32 R21, RZ, RZ, UR26 ;  /* 0x0000001aff157e24 */ /* 0x000fe2000f8e00ff */
[----:B0-----:R-:W-:Y:S01]  /*1ea0*/  MOV R28, UR7 ;  /* 0x00000007001c7c02 */ /* 0x001fe20008000f00 */
[----:B------:R-:W-:-:S03]  /*1eb0*/  IMAD.U32 R29, RZ, RZ, UR10 ;  /* 0x0000000aff1d7e24 */ /* 0x000fc6000f8e00ff */
[----:B------:R0:W5:Y:S04]  /*1ec0*/  LDG.E.CONSTANT R12, desc[UR38][R20.64] ;  /* 0x00000026140c7981 */ /* 0x000168000c1e9900 */
[----:B------:R-:W5:Y:S01]  /*1ed0*/  LDG.E.CONSTANT R28, desc[UR38][R28.64] ;  /* 0x000000261c1c7981 */ /* 0x000f62000c1e9900 */
[----:B------:R-:W-:Y:S02]  /*1ee0*/  @P1 FSEL R15, |R15|, R13, P3 ;  /* 0x0000000d0f0f1208 */ /* 0x000fe40001800200 */
[----:B0-----:R-:W-:Y:S02]  /*1ef0*/  @P1 SEL R20, R14, R25, P3 ;  /* 0x000000190e141207 */ /* 0x001fe40001800000 */
[----:B------:R-:W-:-:S04]  /*1f00*/  @P1 LOP3.LUT R14, R13, 0x80000, RZ, 0xfc, !PT ;  /* 0x000800000d0e1812 */ /* 0x000fc800078efcff */
[----:B------:R-:W-:Y:S01]  /*1f10*/  @P1 SEL R21, R14, R15, P4 ;  /* 0x0000000f0e151207 */ /* 0x000fe20002000000 */
[----:B------:R-:W-:-:S08]  /*1f20*/  @!P1 DADD R20, -RZ, |R6| ;  /* 0x00000000ff149229 */ /* 0x000fd00000000506 */
[----:B------:R-:W-:Y:S02]  /*1f30*/  DADD R20, R20, R18 ;  /* 0x0000000014147229 */ /* 0x000fe40000000012 */
[----:B------:R-:W-:-:S06]  /*1f40*/  DSETP.GT.AND P1, PT, R10, R22, PT ;  /* 0x000000160a00722a */ /* 0x000fcc0003f24000 */
[----:B------:R-:W-:Y:S02]  /*1f50*/  FSEL R22, R22, R10, P1 ;  /* 0x0000000a16167208 */ /* 0x000fe40000800000 */
[----:B------:R-:W-:Y:S01]  /*1f60*/  FSEL R23, R23, R11, P1 ;  /* 0x0000000b17177208 */ /* 0x000fe20000800000 */
[----:B------:R-:W-:-:S04]  /*1f70*/  UIADD3 UR7, UPT, UPT, UR8, 0x1, URZ ;  /* 0x0000000108077890 */ /* 0x000fc8000fffe0ff */
[----:B------:R-:W-:Y:S02]  /*1f80*/  USHF.R.S32.HI UR10, URZ, 0x1f, UR7 ;  /* 0x0000001fff0a7899 */ /* 0x000fe40008011407 */
[----:B------:R-:W-:Y:S02]  /*1f90*/  UIADD3 UR25, UP0, UPT, UR16, UR6, URZ ;  /* 0x0000000610197290 */ /* 0x000fe4000ff1e0ff */
[----:B------:R-:W-:Y:S02]  /*1fa0*/  UIMAD.WIDE.U32 UR6, UR7, UR32, URZ ;  /* 0x00000020070672a5 */ /* 0x000fe4000f8e00ff */
[----:B------:R-:W-:Y:S02]  /*1fb0*/  UIMAD UR26, UR10, UR32, URZ ;  /* 0x000000200a1a72a4 */ /* 0x000fe4000f8e02ff */
[----:B------:R-:W-:Y:S02]  /*1fc0*/  USHF.L.U32 UR10, UR6, 0x2, URZ ;  /* 0x00000002060a7899 */ /* 0x000fe400080006ff */
[----:B------:R-:W-:Y:S01]  /*1fd0*/  UIADD3 UR26, UPT, UPT, UR7, UR26, URZ ;  /* 0x0000001a071a7290 */ /* 0x000fe2000fffe0ff */
[----:B------:R-:W-:Y:S01]  /*1fe0*/  ISETP.NE.AND P1, PT, R3, -0x2, PT ;  /* 0xfffffffe0300780c */ /* 0x000fe20003f25270 */
[----:B------:R-:W-:-:S02]  /*1ff0*/  UIADD3.X UR7, UPT, UPT, URZ, UR27, URZ, UP0, !UPT ;  /* 0x0000001bff077290 */ /* 0x000fc400087fe4ff */
[----:B------:R-:W-:Y:S02]  /*2000*/  ULEA UR29, UP1, UR25, UR30, 0x2 ;  /* 0x0000001e191d7291 */ /* 0x000fe4000f8210ff */
[----:B------:R-:W-:Y:S02]  /*2010*/  UIADD3 UR27, UP0, UPT, UR10, UR20, URZ ;  /* 0x000000140a1b7290 */ /* 0x000fe4000ff1e0ff */
[----:B------:R-:W-:Y:S02]  /*2020*/  USHF.L.U64.HI UR11, UR6, 0x2, UR26 ;  /* 0x00000002060b7899 */ /* 0x000fe4000801021a */
[----:B------:R-:W-:Y:S02]  /*2030*/  ULEA.HI.X UR25, UR25, UR31, UR7, 0x2, UP1 ;  /* 0x0000001f19197291 */ /* 0x000fe400088f1407 */
[----:B------:R-:W-:Y:S02]  /*2040*/  UIADD3.X UR28, UPT, UPT, UR11, UR21, URZ, UP0, !UPT ;  /* 0x000000150b1c7290 */ /* 0x000fe400087fe4ff */
[----:B------:R-:W-:-:S04]  /*2050*/  UIADD3 UR7, UP0, UPT, UR10, UR22, URZ ;  /* 0x000000160a077290 */ /* 0x000fc8000ff1e0ff */
[----:B------:R-:W-:Y:S01]  /*2060*/  UIADD3.X UR10, UPT, UPT, UR11, UR23, URZ, UP0, !UPT ;  /* 0x000000170b0a7290 */ /* 0x000fe200087fe4ff */
[----:B--2---:R-:W-:Y:S08]  /*2070*/  @!P2 F2F.F64.F32 R24, R24 ;  /* 0x000000180018a310 */ /* 0x004ff00000201800 */
[----:B---3--:R-:W0:Y:S08]  /*2080*/  @!P2 F2F.F64.F32 R14, R27 ;  /* 0x0000001b000ea310 */ /* 0x008e300000201800 */
[----:B----4-:R-:W-:Y:S08]  /*2090*/  F2F.F64.F32 R18, R26 ;  /* 0x0000001a00127310 */ /* 0x010ff00000201800 */
[----:B-----5:R-:W1:Y:S08]  /*20a0*/  F2F.F64.F32 R12, R12 ;  /* 0x0000000c000c7310 */ /* 0x020e700000201800 */
[----:B------:R-:W2:Y:S01]  /*20b0*/  F2F.F64.F32 R6, R28 ;  /* 0x0000001c00067310 */ /* 0x000ea20000201800 */
[----:B0-----:R-:W-:-:S02]  /*20c0*/  @!P2 DADD R14, R24, -R14 ;  /* 0x00000000180ea229 */ /* 0x001fc4000000080e */
[----:B-1----:R-:W-:Y:S02]  /*20d0*/  @P2 DADD R10, -R18, R12 ;  /* 0x00000000120a2229 */ /* 0x002fe4000000010c */
[----:B--2---:R-:W-:-:S08]  /*20e0*/  @P2 DADD R24, R12, -R6 ;  /* 0x000000000c182229 */ /* 0x004fd00000000806 */
[----:B------:R-:W-:Y:S02]  /*20f0*/  @P2 DSETP.MAX.AND P4, P5, |R24|, |R10|, PT ;  /* 0x4000000a1800222a */ /* 0x000fe40003d8f200 */
[----:B------:R-:W-:Y:S02]  /*2100*/  @P2 IMAD.MOV.U32 R27, RZ, RZ, R24 ;  /* 0x000000ffff1b2224 */ /* 0x000fe400078e0018 */
[----:B------:R-:W-:Y:S01]  /*2110*/  @P2 IMAD.MOV.U32 R24, RZ, RZ, R10 ;  /* 0x000000ffff182224 */ /* 0x000fe200078e000a */
[----:B------:R-:W-:Y:S02]  /*2120*/  @P2 LOP3.LUT R10, R11, 0x80000, RZ, 0xfc, !PT ;  /* 0x000800000b0a2812 */ /* 0x000fe400078efcff */
[----:B------:R-:W-:Y:S02]  /*2130*/  @P2 FSEL R25, |R25|, |R11|, P4 ;  /* 0x4000000b19192208 */ /* 0x000fe40002000200 */
[----:B------:R-:W-:Y:S01]  /*2140*/  @P2 SEL R24, R27, R24, P4 ;  /* 0x000000181b182207 */ /* 0x000fe20002000000 */
[C---:B------:R-:W-:Y:S01]  /*2150*/  @P2 DADD R26, -R18.reuse, R6 ;  /* 0x00000000121a2229 */ /* 0x040fe20000000106 */
[----:B------:R-:W-:Y:S01]  /*2160*/  @P2 SEL R25, R10, R25, P5 ;  /* 0x000000190a192207 */ /* 0x000fe20002800000 */
[----:B------:R-:W-:-:S02]  /*2170*/  DFMA R10, R18, R18, R8 ;  /* 0x00000012120a722b */ /* 0x000fc40000000008 */
[----:B------:R-:W-:-:S04]  /*2180*/  DADD R16, R18, R16 ;  /* 0x0000000012107229 */ /* 0x000fc80000000010 */
[----:B------:R-:W-:Y:S01]  /*2190*/  @P2 DSETP.MAX.AND P4, P5, |R26|, R24, PT ;  /* 0x000000181a00222a */ /* 0x000fe20003d8f200 */
[----:B------:R-:W-:Y:S01]  /*21a0*/  MOV R8, UR20 ;  /* 0x0000001400087c02 */ /* 0x000fe20008000f00 */
[----:B------:R-:W-:Y:S02]  /*21b0*/  IMAD.U32 R9, RZ, RZ, UR21 ;  /* 0x00000015ff097e24 */ /* 0x000fe4000f8e00ff */
[----:B------:R-:W-:Y:S02]  /*21c0*/  @P2 IMAD.MOV.U32 R18, RZ, RZ, R26 ;  /* 0x000000ffff122224 */ /* 0x000fe400078e001a */
[----:B------:R-:W-:Y:S01]  /*21d0*/  @P2 IMAD.MOV.U32 R29, RZ, RZ, R24 ;  /* 0x000000ffff1d2224 */ /* 0x000fe200078e0018 */
[----:B------:R-:W-:Y:S01]  /*21e0*/  @P2 FSEL R27, |R27|, R25, P4 ;  /* 0x000000191b1b2208 */ /* 0x000fe20002000200 */
[----:B------:R0:W2:Y:S01]  /*21f0*/  @!P1 LDG.E.CONSTANT R19, desc[UR38][R8.64] ;  /* 0x0000002608139981 */ /* 0x0000a2000c1e9900 */
[----:B------:R-:W-:Y:S01]  /*2200*/  @P2 LOP3.LUT R24, R25, 0x80000, RZ, 0xfc, !PT ;  /* 0x0008000019182812 */ /* 0x000fe200078efcff */
[----:B------:R-:W-:-:S02]  /*2210*/  IMAD.U32 R26, RZ, RZ, UR29 ;  /* 0x0000001dff1a7e24 */ /* 0x000fc4000f8e00ff */
[----:B------:R-:W-:Y:S01]  /*2220*/  IMAD.U32 R28, RZ, RZ, UR7 ;  /* 0x00000007ff1c7e24 */ /* 0x000fe2000f8e00ff */
[----:B0-----:R-:W-:Y:S02]  /*2230*/  @P2 SEL R8, R18, R29, P4 ;  /* 0x0000001d12082207 */ /* 0x001fe40002000000 */
[----:B------:R-:W-:Y:S01]  /*2240*/  @P2 SEL R9, R24, R27, P5 ;  /* 0x0000001b18092207 */ /* 0x000fe20002800000 */
[----:B------:R-:W-:Y:S01]  /*2250*/  @!P2 DADD R8, -RZ, |R14| ;  /* 0x00000000ff08a229 */ /* 0x000fe2000000050e */
[----:B------:R-:W-:Y:S01]  /*2260*/  IMAD.U32 R27, RZ, RZ, UR25 ;  /* 0x00000019ff1b7e24 */ /* 0x000fe2000f8e00ff */
[----:B------:R-:W-:Y:S01]  /*2270*/  MOV R14, UR27 ;  /* 0x0000001b000e7c02 */ /* 0x000fe20008000f00 */
[----:B------:R-:W-:Y:S02]  /*2280*/  IMAD.U32 R15, RZ, RZ, UR28 ;  /* 0x0000001cff0f7e24 */ /* 0x000fe4000f8e00ff */
[----:B------:R-:W-:Y:S01]  /*2290*/  IMAD.U32 R29, RZ, RZ, UR10 ;  /* 0x0000000aff1d7e24 */ /* 0x000fe2000f8e00ff */
[----:B------:R-:W3:Y:S01]  /*22a0*/  LDG.E.CONSTANT R18, desc[UR38][R26.64] ;  /* 0x000000261a127981 */ /* 0x000ee2000c1e9900 */
[----:B------:R-:W-:Y:S01]  /*22b0*/  MOV R24, UR22 ;  /* 0x0000001600187c02 */ /* 0x000fe20008000f00 */
[----:B------:R-:W-:-:S05]  /*22c0*/  IMAD.U32 R25, RZ, RZ, UR23 ;  /* 0x00000017ff197e24 */ /* 0x000fca000f8e00ff */
[----:B------:R-:W4:Y:S04]  /*22d0*/  @!P1 LDG.E.CONSTANT R24, desc[UR38][R24.64] ;  /* 0x0000002618189981 */ /* 0x000f28000c1e9900 */
[----:B------:R2:W5:Y:S04]  /*22e0*/  LDG.E.CONSTANT R27, desc[UR38][R14.64] ;  /* 0x000000260e1b7981 */ /* 0x000568000c1e9900 */
[----:B------:R-:W4:Y:S01]  /*22f0*/  LDG.E.CONSTANT R26, desc[UR38][R28.64] ;  /* 0x000000261c1a7981 */ /* 0x000f22000c1e9900 */
[----:B------:R-:W-:Y:S02]  /*2300*/  DSETP.GEU.AND P3, PT, R4, R12, PT ;  /* 0x0000000c0400722a */ /* 0x000fe40003f6e000 */
[----:B------:R-:W-:-:S04]  /*2310*/  DADD R20, R20, R8 ;  /* 0x0000000014147229 */ /* 0x000fc80000000008 */
[----:B------:R-:W-:Y:S02]  /*2320*/  FSEL R4, R12, R4, !P3 ;  /* 0x000000040c047208 */ /* 0x000fe40005800000 */
[----:B------:R-:W-:Y:S01]  /*2330*/  FSEL R5, R13, R5, !P3 ;  /* 0x000000050d057208 */ /* 0x000fe20005800000 */
[----:B------:R-:W-:-:S06]  /*2340*/  DSETP.GT.AND P2, PT, R22, R6, PT ;  /* 0x000000061600722a */ /* 0x000fcc0003f44000 */
[----:B------:R-:W-:Y:S02]  /*2350*/  FSEL R6, R6, R22, P2 ;  /* 0x0000001606067208 */ /* 0x000fe40001000000 */
[----:B------:R-:W-:Y:S01]  /*2360*/  FSEL R7, R7, R23, P2 ;  /* 0x0000001707077208 */ /* 0x000fe20001000000 */
[----:B------:R-:W-:-:S04]  /*2370*/  UIADD3 UR10, UPT, UPT, UR8, 0x2, URZ ;  /* 0x00000002080a7890 */ /* 0x000fc8000fffe0ff */
[----:B------:R-:W-:Y:S02]  /*2380*/  USHF.R.S32.HI UR7, URZ, 0x1f, UR10 ;  /* 0x0000001fff077899 */ /* 0x000fe4000801140a */
[----:B------:R-:W-:Y:S02]  /*2390*/  UIMAD.WIDE.U32 UR10, UR10, UR32, URZ ;  /* 0x000000200a0a72a5 */ /* 0x000fe4000f8e00ff */
[----:B------:R-:W-:Y:S02]  /*23a0*/  UIMAD UR7, UR7, UR32, URZ ;  /* 0x00000020070772a4 */ /* 0x000fe4000f8e02ff */
[----:B------:R-:W-:Y:S02]  /*23b0*/  UIADD3 UR25, UP0, UPT, UR16, UR6, URZ ;  /* 0x0000000610197290 */ /* 0x000fe4000ff1e0ff */
[----:B------:R-:W-:Y:S01]  /*23c0*/  USHF.L.U32 UR6, UR10, 0x2, URZ ;  /* 0x000000020a067899 */ /* 0x000fe200080006ff */
[----:B------:R-:W-:Y:S01]  /*23d0*/  ISETP.NE.AND P2, PT, R3, -0x3, PT ;  /* 0xfffffffd0300780c */ /* 0x000fe20003f45270 */
[----:B------:R-:W-:-:S02]  /*23e0*/  UIADD3 UR11, UPT, UPT, UR11, UR7, URZ ;  /* 0x000000070b0b7290 */ /* 0x000fc4000fffe0ff */
[----:B------:R-:W-:Y:S02]  /*23f0*/  UIADD3 UR27, UP2, UPT, UR6, UR20, URZ ;  /* 0x00000014061b7290 */ /* 0x000fe4000ff5e0ff */
[----:B------:R-:W-:Y:S02]  /*2400*/  UIADD3 UR6, UP3, UPT, UR6, UR22, URZ ;  /* 0x0000001606067290 */ /* 0x000fe4000ff7e0ff */
[----:B------:R-:W-:Y:S02]  /*2410*/  USHF.L.U64.HI UR7, UR10, 0x2, UR11 ;  /* 0x000000020a077899 */ /* 0x000fe4000801020b */
[----:B------:R-:W-:Y:S02]  /*2420*/  ULEA UR29, UP1, UR25, UR30, 0x2 ;  /* 0x0000001e191d7291 */ /* 0x000fe4000f8210ff */
[----:B------:R-:W-:Y:S02]  /*2430*/  UIADD3.X UR26, UPT, UPT, URZ, UR26, URZ, UP0, !UPT ;  /* 0x0000001aff1a7290 */ /* 0x000fe400087fe4ff */
[----:B------:R-:W-:-:S02]  /*2440*/  UIADD3.X UR28, UPT, UPT, UR7, UR21, URZ, UP2, !UPT ;  /* 0x00000015071c7290 */ /* 0x000fc400097fe4ff */
[----:B------:R-:W-:Y:S01]  /*2450*/  UIADD3.X UR7, UPT, UPT, UR7, UR23, URZ, UP3, !UPT ;  /* 0x0000001707077290 */ /* 0x000fe20009ffe4ff */
[----:B--2---:R-:W-:Y:S08]  /*2460*/  @!P1 F2F.F64.F32 R14, R19 ;  /* 0x00000013000e9310 */ /* 0x004ff00000201800 */
[----:B---3--:R-:W-:Y:S08]  /*2470*/  F2F.F64.F32 R18, R18 ;  /* 0x0000001200127310 */ /* 0x008ff00000201800 */
[----:B-----5:R-:W0:Y:S08]  /*2480*/  F2F.F64.F32 R12, R27 ;  /* 0x0000001b000c7310 */ /* 0x020e300000201800 */
[----:B----4-:R-:W1:Y:S08]  /*2490*/  F2F.F64.F32 R8, R26 ;  /* 0x0000001a00087310 */ /* 0x010e700000201800 */
[----:B------:R-:W2:Y:S01]  /*24a0*/  @!P1 F2F.F64.F32 R24, R24 ;  /* 0x0000001800189310 */ /* 0x000ea20000201800 */
[----:B0-----:R-:W-:-:S02]  /*24b0*/  @P1 DADD R22, -R18, R12 ;  /* 0x0000000012161229 */ /* 0x001fc4000000010c */
[----:B-1----:R-:W-:Y:S02]  /*24c0*/  @P1 DADD R28, -R8, R12 ;  /* 0x00000000081c1229 */ /* 0x002fe4000000010c */
[----:B--2---:R-:W-:-:S06]  /*24d0*/  @!P1 DADD R14, R14, -R24 ;  /* 0x000000000e0e9229 */ /* 0x004fcc0000000818 */
[----:B------:R-:W-:Y:S01]  /*24e0*/  @P1 DSETP.MAX.AND P4, P5, |R28|, |R22|, PT ;  /* 0x400000161c00122a */ /* 0x000fe20003d8f200 */
[----:B------:R-:W-:Y:S01]  /*24f0*/  @P1 IMAD.MOV.U32 R25, RZ, RZ, R22 ;  /* 0x000000ffff191224 */ /* 0x000fe200078e0016 */
[----:B------:R-:W-:Y:S01]  /*2500*/  @P1 MOV R24, R28 ;  /* 0x0000001c00181202 */ /* 0x000fe20000000f00 */
[----:B------:R-:W-:-:S03]  /*2510*/  DADD R16, R16, R18 ;  /* 0x0000000010107229 */ /* 0x000fc60000000012 */
[----:B------:R-:W-:Y:S01]  /*2520*/  @P1 SEL R22, R24, R25, P4 ;  /* 0x0000001918161207 */ /* 0x000fe20002000000 */
[C---:B------:R-:W-:Y:S01]  /*2530*/  DFMA R10, R18.reuse, R18, R10 ;  /* 0x00000012120a722b */ /* 0x040fe2000000000a */
[----:B------:R-:W-:Y:S02]  /*2540*/  @P1 FSEL R29, |R29|, |R23|, P4 ;  /* 0x400000171d1d1208 */ /* 0x000fe40002000200 */
[----:B------:R-:W-:Y:S01]  /*2550*/  @P1 LOP3.LUT R24, R23, 0x80000, RZ, 0xfc, !PT ;  /* 0x0008000017181812 */ /* 0x000fe200078efcff */
[----:B------:R-:W-:-:S03]  /*2560*/  @P1 DADD R18, -R18, R8 ;  /* 0x0000000012121229 */ /* 0x000fc60000000108 */
[----:B------:R-:W-:Y:S01]  /*2570*/  @P1 SEL R23, R24, R29, P5 ;  /* 0x0000001d18171207 */ /* 0x000fe20002800000 */
[----:B------:R-:W-:-:S05]  /*2580*/  @P1 IMAD.MOV.U32 R27, RZ, RZ, R22 ;  /* 0x000000ffff1b1224 */ /* 0x000fca00078e0016 */
[----:B------:R-:W-:Y:S01]  /*2590*/  @P1 DSETP.MAX.AND P4, P5, |R18|, R22, PT ;  /* 0x000000161200122a */ /* 0x000fe20003d8f200 */
[----:B------:R-:W-:-:S05]  /*25a0*/  @P1 LOP3.LUT R22, R23, 0x80000, RZ, 0xfc, !PT ;  /* 0x0008000017161812 */ /* 0x000fca00078efcff */
[----:B------:R-:W-:Y:S01]  /*25b0*/  @P1 FSEL R19, |R19|, R23, P4 ;  /* 0x0000001713131208 */ /* 0x000fe20002000200 */
[----:B------:R-:W-:Y:S01]  /*25c0*/  IMAD.U32 R24, RZ, RZ, UR20 ;  /* 0x00000014ff187e24 */ /* 0x000fe2000f8e00ff */
[----:B------:R-:W-:Y:S01]  /*25d0*/  @P1 MOV R26, R18 ;  /* 0x00000012001a1202 */ /* 0x000fe20000000f00 */
[----:B------:R-:W-:Y:S01]  /*25e0*/  IMAD.U32 R25, RZ, RZ, UR21 ;  /* 0x00000015ff197e24 */ /* 0x000fe2000f8e00ff */
[----:B------:R-:W-:Y:S01]  /*25f0*/  @P1 SEL R19, R22, R19, P5 ;  /* 0x0000001316131207 */ /* 0x000fe20002800000 */
[----:B------:R-:W-:Y:S01]  /*2600*/  IMAD.U32 R22, RZ, RZ, UR6 ;  /* 0x00000006ff167e24 */ /* 0x000fe2000f8e00ff */
[----:B------:R-:W-:Y:S01]  /*2610*/  ULEA.HI.X UR6, UR25, UR31, UR26, 0x2, UP1 ;  /* 0x0000001f19067291 */ /* 0x000fe200088f141a */
[----:B------:R-:W-:Y:S01]  /*2620*/  @P1 SEL R18, R26, R27, P4 ;  /* 0x0000001b1a121207 */ /* 0x000fe20002000000 */
[----:B------:R0:W2:Y:S01]  /*2630*/  @!P2 LDG.E.CONSTANT R29, desc[UR38][R24.64] ;  /* 0x00000026181da981 */ /* 0x0000a2000c1e9900 */
[----:B------:R-:W-:Y:S01]  /*2640*/  MOV R26, UR27 ;  /* 0x0000001b001a7c02 */ /* 0x000fe20008000f00 */
[----:B------:R-:W-:Y:S01]  /*2650*/  IMAD.U32 R27, RZ, RZ, UR28 ;  /* 0x0000001cff1b7e24 */ /* 0x000fe2000f8e00ff */
[----:B------:R-:W-:Y:S01]  /*2660*/  @!P1 DADD R18, -RZ, |R14| ;  /* 0x00000000ff129229 */ /* 0x000fe2000000050e */
[----:B------:R-:W-:Y:S01]  /*2670*/  IMAD.U32 R23, RZ, RZ, UR7 ;  /* 0x00000007ff177e24 */ /* 0x000fe2000f8e00ff */
[----:B------:R-:W-:Y:S01]  /*2680*/  MOV R14, UR29 ;  /* 0x0000001d000e7c02 */ /* 0x000fe20008000f00 */
[----:B------:R-:W-:Y:S01]  /*2690*/  IMAD.U32 R15, RZ, RZ, UR6 ;  /* 0x00000006ff0f7e24 */ /* 0x000fe2000f8e00ff */
[----:B------:R-:W3:Y:S01]  /*26a0*/  LDG.E.CONSTANT R28, desc[UR38][R26.64] ;  /* 0x000000261a1c7981 */ /* 0x000ee2000c1e9900 */
[----:B0-----:R-:W-:-:S02]  /*26b0*/  IMAD.U32 R24, RZ, RZ, UR22 ;  /* 0x00000016ff187e24 */ /* 0x001fc4000f8e00ff */
[----:B------:R-:W-:-:S05]  /*26c0*/  IMAD.U32 R25, RZ, RZ, UR23 ;  /* 0x00000017ff197e24 */ /* 0x000fca000f8e00ff */
[----:B------:R-:W4:Y:S04]  /*26d0*/  @!P2 LDG.E.CONSTANT R24, desc[UR38][R24.64] ;  /* 0x000000261818a981 */ /* 0x000f28000c1e9900 */
[----:B------:R-:W5:Y:S04]  /*26e0*/  LDG.E.CONSTANT R27, desc[UR38][R22.64] ;  /* 0x00000026161b7981 */ /* 0x000f68000c1e9900 */
[----:B------:R0:W5:Y:S01]  /*26f0*/  LDG.E.CONSTANT R26, desc[UR38][R14.64] ;  /* 0x000000260e1a7981 */ /* 0x000162000c1e9900 */
[----:B------:R-:W-:Y:S02]  /*2700*/  DSETP.GEU.AND P3, PT, R4, R12, PT ;  /* 0x0000000c0400722a */ /* 0x000fe40003f6e000 */
[----:B------:R-:W-:-:S04]  /*2710*/  DADD R18, R20, R18 ;  /* 0x0000000014127229 */ /* 0x000fc80000000012 */
[----:B0-----:R-:W-:Y:S02]  /*2720*/  FSEL R14, R12, R4, !P3 ;  /* 0x000000040c0e7208 */ /* 0x001fe40005800000 */
[----:B------:R-:W-:Y:S01]  /*2730*/  FSEL R15, R13, R5, !P3 ;  /* 0x000000050d0f7208 */ /* 0x000fe20005800000 */
[----:B------:R-:W-:Y:S01]  /*2740*/  DSETP.GT.AND P1, PT, R6, R8, PT ;  /* 0x000000080600722a */ /* 0x000fe20003f24000 */
[----:B------:R-:W-:-:S05]  /*2750*/  UIADD3 UR6, UP0, UPT, UR16, UR10, URZ ;  /* 0x0000000a10067290 */ /* 0x000fca000ff1e0ff */
[----:B------:R-:W-:Y:S02]  /*2760*/  FSEL R6, R8, R6, P1 ;  /* 0x0000000608067208 */ /* 0x000fe40000800000 */
[----:B------:R-:W-:Y:S01]  /*2770*/  FSEL R7, R9, R7, P1 ;  /* 0x0000000709077208 */ /* 0x000fe20000800000 */
[----:B------:R-:W-:Y:S02]  /*2780*/  ULEA UR10, UP1, UR6, UR30, 0x2 ;  /* 0x0000001e060a7291 */ /* 0x000fe4000f8210ff */
[----:B------:R-:W-:-:S04]  /*2790*/  UIADD3.X UR7, UPT, UPT, URZ, UR11, URZ, UP0, !UPT ;  /* 0x0000000bff077290 */ /* 0x000fc800087fe4ff */
[----:B------:R-:W-:Y:S01]  /*27a0*/  ULEA.HI.X UR6, UR6, UR31, UR7, 0x2, UP1 ;  /* 0x0000001f06067291 */ /* 0x000fe200088f1407 */
[----:B--2---:R-:W-:Y:S08]  /*27b0*/  @!P2 F2F.F64.F32 R22, R29 ;  /* 0x0000001d0016a310 */ /* 0x004ff00000201800 */
[----:B---3--:R-:W-:Y:S08]  /*27c0*/  F2F.F64.F32 R12, R28 ;  /* 0x0000001c000c7310 */ /* 0x008ff00000201800 */
[----:B----4-:R-:W0:Y:S08]  /*27d0*/  @!P2 F2F.F64.F32 R24, R24 ;  /* 0x000000180018a310 */ /* 0x010e300000201800 */
[----:B-----5:R-:W1:Y:S08]  /*27e0*/  F2F.F64.F32 R4, R27 ;  /* 0x0000001b00047310 */ /* 0x020e700000201800 */
[----:B------:R-:W2:Y:S01]  /*27f0*/  F2F.F64.F32 R20, R26 ;  /* 0x0000001a00147310 */ /* 0x000ea20000201800 */
[----:B0-----:R-:W-:-:S02]  /*2800*/  @!P2 DADD R22, R22, -R24 ;  /* 0x000000001616a229 */ /* 0x001fc40000000818 */
[----:B-1----:R-:W-:Y:S02]  /*2810*/  @P2 DADD R8, R12, -R4 ;  /* 0x000000000c082229 */ /* 0x002fe40000000804 */
[----:B--2---:R-:W-:-:S08]  /*2820*/  @P2 DADD R24, -R20, R12 ;  /* 0x0000000014182229 */ /* 0x004fd0000000010c */
[----:B------:R-:W-:Y:S01]  /*2830*/  @P2 IMAD.MOV.U32 R27, RZ, RZ, R8 ;  /* 0x000000ffff1b2224 */ /* 0x000fe200078e0008 */
[----:B------:R-:W-:Y:S01]  /*2840*/  @P2 DSETP.MAX.AND P1, P3, |R8|, |R24|, PT ;  /* 0x400000180800222a */ /* 0x000fe20003b2f200 */
[----:B------:R-:W-:Y:S02]  /*2850*/  @P2 IMAD.MOV.U32 R8, RZ, RZ, R24 ;  /* 0x000000ffff082224 */ /* 0x000fe400078e0018 */
[----:B------:R-:W-:-:S03]  /*2860*/  IMAD.U32 R26, RZ, RZ, UR10 ;  /* 0x0000000aff1a7e24 */ /* 0x000fc6000f8e00ff */
[----:B------:R-:W-:Y:S01]  /*2870*/  @P2 SEL R8, R27, R8, P1 ;  /* 0x000000081b082207 */ /* 0x000fe20000800000 */
[----:B------:R-:W-:Y:S01]  /*2880*/  IMAD.U32 R27, RZ, RZ, UR6 ;  /* 0x00000006ff1b7e24 */ /* 0x000fe2000f8e00ff */
[----:B------:R-:W-:-:S04]  /*2890*/  @P2 MOV R24, R25 ;  /* 0x0000001900182202 */ /* 0x000fc80000000f00 */
[----:B------:R0:W2:Y:S01]  /*28a0*/  LDG.E.CONSTANT R25, desc[UR38][R26.64] ;  /* 0x000000261a197981 */ /* 0x0000a2000c1e9900 */
[----:B------:R-:W-:Y:S01]  /*28b0*/  @P2 FSEL R9, |R9|, |R24|, P1 ;  /* 0x4000001809092208 */ /* 0x000fe20000800200 */
[----:B------:R-:W-:Y:S01]  /*28c0*/  DADD R16, R16, R20 ;  /* 0x0000000010107229 */ /* 0x000fe20000000014 */
[----:B------:R-:W-:Y:S01]  /*28d0*/  @P2 LOP3.LUT R24, R24, 0x80000, RZ, 0xfc, !PT ;  /* 0x0008000018182812 */ /* 0x000fe200078efcff */
[C---:B------:R-:W-:Y:S02]  /*28e0*/  DFMA R10, R20.reuse, R20, R10 ;  /* 0x00000014140a722b */ /* 0x040fe4000000000a */
[----:B------:R-:W-:Y:S01]  /*28f0*/  @P2 DADD R20, -R20, R4 ;  /* 0x0000000014142229 */ /* 0x000fe20000000104 */
[----:B------:R-:W-:-:S07]  /*2900*/  @P2 SEL R9, R24, R9, P3 ;  /* 0x0000000918092207 */ /* 0x000fce0001800000 */
[----:B------:R-:W-:Y:S02]  /*2910*/  @P2 DSETP.MAX.AND P1, P3, |R20|, R8, PT ;  /* 0x000000081400222a */ /* 0x000fe40003b2f200 */
[----:B------:R-:W-:Y:S01]  /*2920*/  @P2 IMAD.MOV.U32 R24, RZ, RZ, R20 ;  /* 0x000000ffff182224 */ /* 0x000fe200078e0014 */
[----:B------:R-:W-:-:S04]  /*2930*/  @P2 MOV R20, R9 ;  /* 0x0000000900142202 */ /* 0x000fc80000000f00 */
[----:B------:R-:W-:Y:S02]  /*2940*/  @P2 FSEL R21, |R21|, R20, P1 ;  /* 0x0000001415152208 */ /* 0x000fe40000800200 */
[----:B0-----:R-:W-:Y:S02]  /*2950*/  @P2 LOP3.LUT R26, R20, 0x80000, RZ, 0xfc, !PT ;  /* 0x00080000141a2812 */ /* 0x001fe400078efcff */
[----:B------:R-:W-:Y:S01]  /*2960*/  @P2 SEL R20, R24, R8, P1 ;  /* 0x0000000818142207 */ /* 0x000fe20000800000 */
[----:B------:R-:W-:Y:S01]  /*2970*/  UIADD3 UR9, UPT, UPT, UR9, 0x4, URZ ;  /* 0x0000000409097890 */ /* 0x000fe2000fffe0ff */
[----:B------:R-:W-:Y:S01]  /*2980*/  @P2 SEL R21, R26, R21, P3 ;  /* 0x000000151a152207 */ /* 0x000fe20001800000 */
[----:B------:R-:W-:Y:S02]  /*2990*/  @!P2 DADD R20, -RZ, |R22| ;  /* 0x00000000ff14a229 */ /* 0x000fe40000000516 */
[----:B------:R-:W-:Y:S01]  /*29a0*/  UISETP.NE.AND UP0, UPT, UR9, URZ, UPT ;  /* 0x000000ff0900728c */ /* 0x000fe2000bf05270 */
[----:B------:R-:W-:-:S02]  /*29b0*/  DSETP.GEU.AND P2, PT, R14, R12, PT ;  /* 0x0000000c0e00722a */ /* 0x000fc40003f4e000 */
[----:B------:R-:W-:Y:S01]  /*29c0*/  DSETP.GT.AND P1, PT, R6, R4, PT ;  /* 0x000000040600722a */ /* 0x000fe20003f24000 */
[----:B------:R-:W-:Y:S02]  /*29d0*/  VIADD R3, R3, 0x4 ;  /* 0x0000000403037836 */ /* 0x000fe40000000000 */
[----:B------:R-:W-:Y:S01]  /*29e0*/  DADD R18, R18, R20 ;  /* 0x0000000012127229 */ /* 0x000fe20000000014 */
[----:B------:R-:W-:Y:S02]  /*29f0*/  FSEL R12, R12, R14, !P2 ;  /* 0x0000000e0c0c7208 */ /* 0x000fe40005000000 */
[----:B------:R-:W-:Y:S01]  /*2a00*/  FSEL R13, R13, R15, !P2 ;  /* 0x0000000f0d0d7208 */ /* 0x000fe20005000000 */
[----:B------:R-:W-:Y:S01]  /*2a10*/  UIADD3 UR8, UPT, UPT, UR8, 0x4, URZ ;  /* 0x0000000408087890 */ /* 0x000fe2000fffe0ff */
[----:B--2---:R-:W0:Y:S02]  /*2a20*/  F2F.F64.F32 R8, R25 ;  /* 0x0000001900087310 */ /* 0x004e240000201800 */
[----:B0-----:R-:W-:-:S02]  /*2a30*/  DADD R16, R8, R16 ;  /* 0x0000000008107229 */ /* 0x001fc40000000010 */
[----:B------:R-:W-:Y:S01]  /*2a40*/  DFMA R8, R8, R8, R10 ;  /* 0x000000080808722b */ /* 0x000fe2000000000a */
[----:B------:R-:W-:Y:S02]  /*2a50*/  FSEL R10, R4, R6, P1 ;  /* 0x00000006040a7208 */ /* 0x000fe40000800000 */
[----:B------:R-:W-:Y:S01]  /*2a60*/  FSEL R11, R5, R7, P1 ;  /* 0x00000007050b7208 */ /* 0x000fe20000800000 */
[----:B------:R-:W-:Y:S07]  /*2a70*/  BRA.U UP0, `(.L_x_17) ;  /* 0xffffffed009c7547 */ /* 0x000fee000b83ffff */
[----:B------:R-:W-:-:S12]  /*2a80*/  UIADD3 UR25, UPT, UPT, UR8, -0x1, URZ ;  /* 0xffffffff08197890 */ /* 0x000fd8000fffe0ff */
.L_x_16:
[----:B------:R-:W-:-:S09]  /*2a90*/  ULOP3.LUT UP0, URZ, UR5, 0x3, URZ, 0xc0, !UPT ;  /* 0x0000000305ff7892 */ /* 0x000fd2000f80c0ff */
[----:B------:R-:W-:Y:S05]  /*2aa0*/  BRA.U !UP0, `(.L_x_18) ;  /* 0x0000000d08ac7547 */ /* 0x000fea000b800000 */
[----:B------:R-:W-:Y:S02]  /*2ab0*/  ULOP3.LUT UP1, URZ, UR24, 0x3, URZ, 0xc0, !UPT ;  /* 0x0000000318ff7892 */ /* 0x000fe4000f82c0ff */
[----:B------:R-:W-:-:S04]  /*2ac0*/  ULOP3.LUT UR6, UR24, 0x1, URZ, 0xc0, !UPT ;  /* 0x0000000118067892 */ /* 0x000fc8000f8ec0ff */
[----:B------:R-:W-:-:S03]  /*2ad0*/  UISETP.NE.U32.AND UP0, UPT, UR6, 0x1, UPT ;  /* 0x000000010600788c */ /* 0x000fc6000bf05070 */
[----:B------:R-:W-:Y:S08]  /*2ae0*/  BRA.U !UP1, `(.L_x_19) ;  /* 0x0000000909647547 */ /* 0x000ff0000b800000 */
[----:B------:R-:W0:Y:S01]  /*2af0*/  LDCU UR30, c[0x0][0x3a0] ;  /* 0x00007400ff1e77ac */ /* 0x000e220008000800 */
[----:B------:R-:W-:Y:S02]  /*2b00*/  UISETP.NE.AND UP1, UPT, UR25, URZ, UPT ;  /* 0x000000ff1900728c */ /* 0x000fe4000bf25270 */
[----:B------:R-:W-:Y:S01]  /*2b10*/  USHF.R.S32.HI UR6, URZ, 0x1f, UR25 ;  /* 0x0000001fff067899 */ /* 0x000fe20008011419 */
[----:B------:R-:W1:Y:S08]  /*2b20*/  LDCU.64 UR8, c[0x0][0x390] ;  /* 0x00007200ff0877ac */ /* 0x000e700008000a00 */
[----:B------:R-:W-:Y:S01]  /*2b30*/  @UP1 UIADD3 UR26, UPT, UPT, UR25, -0x1, URZ ;  /* 0xffffffff191a1890 */ /* 0x000fe2000fffe0ff */
[----:B------:R-:W-:Y:S01]  /*2b40*/  @UP1 UMOV UR7, URZ ;  /* 0x000000ff00071c82 */ /* 0x000fe20008000000 */
[----:B0-----:R-:W-:-:S02]  /*2b50*/  UIMAD UR6, UR6, UR30, URZ ;  /* 0x0000001e060672a4 */ /* 0x001fc4000f8e02ff */
[----:B------:R-:W-:-:S04]  /*2b60*/  UIMAD.WIDE.U32 UR10, UR25, UR30, URZ ;  /* 0x0000001e190a72a5 */ /* 0x000fc8000f8e00ff */
[----:B------:R-:W-:Y:S02]  /*2b70*/  UIADD3 UR29, UPT, UPT, UR11, UR6, URZ ;  /* 0x000000060b1d7290 */ /* 0x000fe4000fffe0ff */
[----:B------:R-:W-:Y:S01]  /*2b80*/  USHF.L.U32 UR27, UR10, 0x2, URZ ;  /* 0x000000020a1b7899 */ /* 0x000fe200080006ff */
[----:B------:R-:W-:Y:S01]  /*2b90*/  @UP1 UMOV UR6, UR16 ;  /* 0x0000001000061c82 */ /* 0x000fe20008000000 */
[----:B------:R-:W-:Y:S02]  /*2ba0*/  @UP1 USHF.R.S32.HI UR11, URZ, 0x1f, UR26 ;  /* 0x0000001fff0b1899 */ /* 0x000fe4000801141a */
[----:B------:R-:W-:Y:S02]  /*2bb0*/  USHF.L.U64.HI UR28, UR10, 0x2, UR29 ;  /* 0x000000020a1c7899 */ /* 0x000fe4000801021d */
[----:B------:R-:W-:Y:S02]  /*2bc0*/  UIADD3 UR31, UP3, UPT, UR27, UR20, URZ ;  /* 0x000000141b1f7290 */ /* 0x000fe4000ff7e0ff */
[----:B------:R-:W-:-:S02]  /*2bd0*/  @UP1 UIMAD.WIDE.U32 UR6, UR26, UR30, UR6 ;  /* 0x0000001e1a0612a5 */ /* 0x000fc4000f8e0006 */
[----:B------:R-:W-:Y:S02]  /*2be0*/  UIADD3 UR26, UP2, UPT, UR27, UR22, URZ ;  /* 0x000000161b1a7290 */ /* 0x000fe4000ff5e0ff */
[----:B------:R-:W-:Y:S01]  /*2bf0*/  UIADD3.X UR32, UPT, UPT, UR28, UR21, URZ, UP3, !UPT ;  /* 0x000000151c207290 */ /* 0x000fe20009ffe4ff */
[----:B------:R-:W-:Y:S01]  /*2c00*/  IMAD.U32 R4, RZ, RZ, UR31 ;  /* 0x0000001fff047e24 */ /* 0x000fe2000f8e00ff */
[----:B------:R-:W-:Y:S02]  /*2c10*/  @UP1 UIMAD UR27, UR11, UR30, URZ ;  /* 0x0000001e0b1b12a4 */ /* 0x000fe4000f8e02ff */
[----:B------:R-:W-:Y:S01]  /*2c20*/  UIADD3.X UR11, UPT, UPT, UR28, UR23, URZ, UP2, !UPT ;  /* 0x000000171c0b7290 */ /* 0x000fe200097fe4ff */
[----:B------:R-:W-:Y:S01]  /*2c30*/  PLOP3.LUT P2, PT, PT, PT, UP1, 0x80, 0x8 ;  /* 0x000000000008781c */ /* 0x000fe20003f4f018 */
[----:B-1----:R-:W-:Y:S01]  /*2c40*/  @UP1 ULEA UR34, UP3, UR6, UR8, 0x2 ;  /* 0x0000000806221291 */ /* 0x002fe2000f8610ff */
[----:B------:R-:W-:Y:S01]  /*2c50*/  IMAD.U32 R5, RZ, RZ, UR32 ;  /* 0x00000020ff057e24 */ /* 0x000fe2000f8e00ff */
[----:B------:R-:W-:Y:S01]  /*2c60*/  @UP1 UIADD3 UR7, UPT, UPT, UR7, UR27, URZ ;  /* 0x0000001b07071290 */ /* 0x000fe2000fffe0ff */
[----:B------:R-:W-:Y:S01]  /*2c70*/  MOV R14, UR26 ;  /* 0x0000001a000e7c02 */ /* 0x000fe20008000f00 */
[----:B------:R-:W-:-:S02]  /*2c80*/  IMAD.U32 R15, RZ, RZ, UR11 ;  /* 0x0000000bff0f7e24 */ /* 0x000fc4000f8e00ff */
[----:B------:R-:W-:Y:S01]  /*2c90*/  @UP1 ULEA.HI.X UR35, UR6, UR9, UR7, 0x2, UP3 ;  /* 0x0000000906231291 */ /* 0x000fe200098f1407 */
[----:B------:R0:W2:Y:S01]  /*2ca0*/  LDG.E.CONSTANT R20, desc[UR38][R4.64] ;  /* 0x0000002604147981 */ /* 0x0000a2000c1e9900 */
[----:B------:R-:W-:-:S03]  /*2cb0*/  IMAD.U32 R22, RZ, RZ, UR34 ;  /* 0x00000022ff167e24 */ /* 0x000fc6000f8e00ff */
[----:B------:R-:W3:Y:S01]  /*2cc0*/  LDG.E.CONSTANT R6, desc[UR38][R14.64] ;  /* 0x000000260e067981 */ /* 0x000ee2000c1e9900 */
[----:B------:R-:W-:-:S05]  /*2cd0*/  IMAD.U32 R23, RZ, RZ, UR35 ;  /* 0x00000023ff177e24 */ /* 0x000fca000f8e00ff */
[----:B------:R-:W4:Y:S01]  /*2ce0*/  @P2 LDG.E.CONSTANT R22, desc[UR38][R22.64] ;  /* 0x0000002616162981 */ /* 0x000f22000c1e9900 */
[----:B------:R-:W-:Y:S01]  /*2cf0*/  UIADD3 UR11, UPT, UPT, UR25, 0x1, URZ ;  /* 0x00000001190b7890 */ /* 0x000fe2000fffe0ff */
[----:B------:R-:W-:Y:S01]  /*2d00*/  @!UP1 UMOV UR6, UR20 ;  /* 0x0000001400069c82 */ /* 0x000fe20008000000 */
[----:B------:R-:W-:Y:S01]  /*2d10*/  @!UP1 UMOV UR7, UR21 ;  /* 0x0000001500079c82 */ /* 0x000fe20008000000 */
[----:B------:R-:W-:Y:S01]  /*2d20*/  @!UP1 UMOV UR26, UR22 ;  /* 0x00000016001a9c82 */ /* 0x000fe20008000000 */
[----:B------:R-:W-:Y:S01]  /*2d30*/  MOV R26, UR6 ;  /* 0x00000006001a7c02 */ /* 0x000fe20008000f00 */
[----:B------:R-:W-:Y:S01]  /*2d40*/  IMAD.U32 R27, RZ, RZ, UR7 ;  /* 0x00000007ff1b7e24 */ /* 0x000fe2000f8e00ff */
[----:B------:R-:W-:Y:S01]  /*2d50*/  @!UP1 UMOV UR27, UR23 ;  /* 0x00000017001b9c82 */ /* 0x000fe20008000000 */
[----:B------:R-:W-:Y:S01]  /*2d60*/  IMAD.U32 R28, RZ, RZ, UR26 ;  /* 0x0000001aff1c7e24 */ /* 0x000fe2000f8e00ff */
[----:B------:R-:W-:Y:S01]  /*2d70*/  ISETP.NE.AND P1, PT, RZ, UR11, PT ;  /* 0x0000000bff007c0c */ /* 0x000fe2000bf25270 */
[----:B------:R-:W-:Y:S01]  /*2d80*/  USHF.R.S32.HI UR26, URZ, 0x1f, UR11 ;  /* 0x0000001fff1a7899 */ /* 0x000fe2000801140b */
[----:B------:R-:W-:Y:S01]  /*2d90*/  IMAD.U32 R29, RZ, RZ, UR27 ;  /* 0x0000001bff1d7e24 */ /* 0x000fe2000f8e00ff */
[----:B------:R-:W-:Y:S01]  /*2da0*/  UIMAD.WIDE.U32 UR6, UR11, UR30, URZ ;  /* 0x0000001e0b0672a5 */ /* 0x000fe2000f8e00ff */
[----:B------:R-:W5:Y:S01]  /*2db0*/  @!P2 LDG.E.CONSTANT R26, desc[UR38][R26.64] ;  /* 0x000000261a1aa981 */ /* 0x000f62000c1e9900 */
[----:B------:R-:W-:-:S02]  /*2dc0*/  UIADD3 UR11, UP1, UPT, UR16, UR10, URZ ;  /* 0x0000000a100b7290 */ /* 0x000fc4000ff3e0ff */
[----:B------:R-:W-:Y:S01]  /*2dd0*/  UIMAD UR26, UR26, UR30, URZ ;  /* 0x0000001e1a1a72a4 */ /* 0x000fe2000f8e02ff */
[----:B------:R1:W5:Y:S01]  /*2de0*/  @!P2 LDG.E.CONSTANT R3, desc[UR38][R28.64] ;  /* 0x000000261c03a981 */ /* 0x000362000c1e9900 */
[----:B------:R-:W-:Y:S02]  /*2df0*/  UIADD3.X UR27, UPT, UPT, URZ, UR29, URZ, UP1, !UPT ;  /* 0x0000001dff1b7290 */ /* 0x000fe40008ffe4ff */
[----:B------:R-:W-:Y:S02]  /*2e00*/  ULEA UR28, UP1, UR11, UR8, 0x2 ;  /* 0x000000080b1c7291 */ /* 0x000fe4000f8210ff */
[----:B------:R-:W-:Y:S02]  /*2e10*/  USHF.L.U32 UR10, UR6, 0x2, URZ ;  /* 0x00000002060a7899 */ /* 0x000fe400080006ff */
[----:B------:R-:W-:Y:S02]  /*2e20*/  UIADD3 UR26, UPT, UPT, UR7, UR26, URZ ;  /* 0x0000001a071a7290 */ /* 0x000fe4000fffe0ff */
[----:B------:R-:W-:-:S02]  /*2e30*/  ULEA.HI.X UR7, UR11, UR9, UR27, 0x2, UP1 ;  /* 0x000000090b077291 */ /* 0x000fc400088f141b */
[----:B------:R-:W-:Y:S02]  /*2e40*/  UIADD3 UR27, UP1, UPT, UR10, UR20, URZ ;  /* 0x000000140a1b7290 */ /* 0x000fe4000ff3e0ff */
[----:B------:R-:W-:Y:S01]  /*2e50*/  USHF.L.U64.HI UR11, UR6, 0x2, UR26 ;  /* 0x00000002060b7899 */ /* 0x000fe2000801021a */
[----:B0-----:R-:W-:Y:S01]  /*2e60*/  MOV R4, UR20 ;  /* 0x0000001400047c02 */ /* 0x001fe20008000f00 */
[----:B------:R-:W-:-:S05]  /*2e70*/  IMAD.U32 R5, RZ, RZ, UR21 ;  /* 0x00000015ff057e24 */ /* 0x000fca000f8e00ff */
[----:B------:R-:W5:Y:S01]  /*2e80*/  @!P1 LDG.E.CONSTANT R4, desc[UR38][R4.64] ;  /* 0x0000002604049981 */ /* 0x000f62000c1e9900 */
[----:B-1----:R-:W-:Y:S01]  /*2e90*/  IMAD.U32 R28, RZ, RZ, UR27 ;  /* 0x0000001bff1c7e24 */ /* 0x002fe2000f8e00ff */
[----:B--2---:R-:W0:Y:S08]  /*2ea0*/  F2F.F64.F32 R20, R20 ;  /* 0x0000001400147310 */ /* 0x004e300000201800 */
[----:B---3--:R-:W1:Y:S08]  /*2eb0*/  F2F.F64.F32 R6, R6 ;  /* 0x0000000600067310 */ /* 0x008e700000201800 */
[----:B----4-:R2:W3:Y:S01]  /*2ec0*/  @P2 F2F.F64.F32 R24, R22 ;  /* 0x0000001600182310 */ /* 0x0104e20000201800 */
[----:B0-----:R-:W-:-:S02]  /*2ed0*/  DSETP.GEU.AND P4, PT, R12, R20, PT ;  /* 0x000000140c00722a */ /* 0x001fc40003f8e000 */
[----:B-1----:R-:W-:-:S04]  /*2ee0*/  DSETP.GT.AND P3, PT, R10, R6, PT ;  /* 0x000000060a00722a */ /* 0x002fc80003f64000 */
[----:B------:R-:W-:Y:S01]  /*2ef0*/  FSEL R14, R20, R12, !P4 ;  /* 0x0000000c140e7208 */ /* 0x000fe20006000000 */
[----:B--2---:R-:W-:Y:S01]  /*2f00*/  @P2 DADD R22, R20, -R6 ;  /* 0x0000000014162229 */ /* 0x004fe20000000806 */
[----:B------:R-:W-:Y:S02]  /*2f10*/  FSEL R15, R21, R13, !P4 ;  /* 0x0000000d150f7208 */ /* 0x000fe40006000000 */
[----:B------:R-:W-:Y:S02]  /*2f20*/  FSEL R12, R6, R10, P3 ;  /* 0x0000000a060c7208 */ /* 0x000fe40001800000 */
[----:B------:R-:W-:Y:S01]  /*2f30*/  FSEL R13, R7, R11, P3 ;  /* 0x0000000b070d7208 */ /* 0x000fe20001800000 */
[C---:B---3--:R-:W-:Y:S02]  /*2f40*/  @P2 DADD R20, -R24.reuse, R20 ;  /* 0x0000000018142229 */ /* 0x048fe40000000114 */
[----:B------:R-:W-:Y:S01]  /*2f50*/  @P2 DADD R10, -R24, R6 ;  /* 0x00000000180a2229 */ /* 0x000fe20000000106 */
[----:B------:R-:W-:Y:S01]  /*2f60*/  IMAD.U32 R25, RZ, RZ, UR7 ;  /* 0x00000007ff197e24 */ /* 0x000fe2000f8e00ff */
[----:B------:R-:W-:Y:S01]  /*2f70*/  UIADD3.X UR7, UPT, UPT, UR11, UR21, URZ, UP1, !UPT ;  /* 0x000000150b077290 */ /* 0x000fe20008ffe4ff */
[----:B------:R-:W-:Y:S01]  /*2f80*/  IMAD.U32 R6, RZ, RZ, UR22 ;  /* 0x00000016ff067e24 */ /* 0x000fe2000f8e00ff */
[----:B------:R-:W-:Y:S01]  /*2f90*/  MOV R24, UR28 ;  /* 0x0000001c00187c02 */ /* 0x000fe20008000f00 */
[----:B------:R-:W-:-:S03]  /*2fa0*/  IMAD.U32 R7, RZ, RZ, UR23 ;  /* 0x00000017ff077e24 */ /* 0x000fc6000f8e00ff */
[----:B------:R-:W-:Y:S01]  /*2fb0*/  IMAD.U32 R29, RZ, RZ, UR7 ;  /* 0x00000007ff1d7e24 */ /* 0x000fe2000f8e00ff */
[----:B------:R-:W-:Y:S01]  /*2fc0*/  UIADD3 UR7, UP1, UPT, UR10, UR22, URZ ;  /* 0x000000160a077290 */ /* 0x000fe2000ff3e0ff */
[----:B------:R-:W2:Y:S03]  /*2fd0*/  @!P1 LDG.E.CONSTANT R5, desc[UR38][R6.64] ;  /* 0x0000002606059981 */ /* 0x000ea6000c1e9900 */
[----:B------:R-:W-:Y:S01]  /*2fe0*/  UIADD3.X UR10, UPT, UPT, UR11, UR23, URZ, UP1, !UPT ;  /* 0x000000170b0a7290 */ /* 0x000fe20008ffe4ff */
[----:B------:R0:W3:Y:S04]  /*2ff0*/  LDG.E.CONSTANT R6, desc[UR38][R24.64] ;  /* 0x0000002618067981 */ /* 0x0000e8000c1e9900 */
[----:B------:R1:W4:Y:S01]  /*3000*/  LDG.E.CONSTANT R7, desc[UR38][R28.64] ;  /* 0x000000261c077981 */ /* 0x000322000c1e9900 */
[----:B0-----:R-:W-:Y:S01]  /*3010*/  IMAD.U32 R24, RZ, RZ, UR7 ;  /* 0x00000007ff187e24 */ /* 0x001fe2000f8e00ff */
[----:B------:R-:W-:-:S05]  /*3020*/  MOV R25, UR10 ;  /* 0x0000000a00197c02 */ /* 0x000fca0008000f00 */
[----:B------:R0:W2:Y:S01]  /*3030*/  LDG.E.CONSTANT R24, desc[UR38][R24.64] ;  /* 0x0000002618187981 */ /* 0x0000a2000c1e9900 */
[----:B------:R-:W-:Y:S01]  /*3040*/  @P2 DSETP.MAX.AND P3, P4, |R22|, |R20|, PT ;  /* 0x400000141600222a */ /* 0x000fe20003c6f200 */
[----:B------:R-:W-:Y:S01]  /*3050*/  @P2 IMAD.MOV.U32 R27, RZ, RZ, R23 ;  /* 0x000000ffff1b2224 */ /* 0x000fe200078e0017 */
[----:B-1----:R-:W-:Y:S01]  /*3060*/  @P2 MOV R28, R22 ;  /* 0x00000016001c2202 */ /* 0x002fe20000000f00 */
[----:B------:R-:W-:-:S03]  /*3070*/  @P2 IMAD.MOV.U32 R23, RZ, RZ, R20 ;  /* 0x000000ffff172224 */ /* 0x000fc600078e0014 */
[----:B------:R-:W-:Y:S02]  /*3080*/  @P2 FSEL R27, |R27|, |R21|, P3 ;  /* 0x400000151b1b2208 */ /* 0x000fe40001800200 */
[----:B------:R-:W-:Y:S02]  /*3090*/  @P2 SEL R20, R28, R23, P3 ;  /* 0x000000171c142207 */ /* 0x000fe40001800000 */
[----:B------:R-:W-:Y:S01]  /*30a0*/  @P2 LOP3.LUT R28, R21, 0x80000, RZ, 0xfc, !PT ;  /* 0x00080000151c2812 */ /* 0x000fe200078efcff */
[----:B-----5:R-:W-:Y:S03]  /*30b0*/  @!P2 F2F.F64.F32 R22, R26 ;  /* 0x0000001a0016a310 */ /* 0x020fe60000201800 */
[----:B------:R-:W-:-:S05]  /*30c0*/  @P2 SEL R21, R28, R27, P4 ;  /* 0x0000001b1c152207 */ /* 0x000fca0002000000 */
[----:B------:R-:W1:Y:S01]  /*30d0*/  @!P2 F2F.F64.F32 R28, R3 ;  /* 0x00000003001ca310 */ /* 0x000e620000201800 */
[----:B------:R-:W-:Y:S01]  /*30e0*/  @P2 DSETP.MAX.AND P3, P4, |R10|, R20, PT ;  /* 0x000000140a00222a */ /* 0x000fe20003c6f200 */
[----:B0-----:R-:W-:-:S05]  /*30f0*/  @P2 IMAD.MOV.U32 R25, RZ, RZ, R11 ;  /* 0x000000ffff192224 */ /* 0x001fca00078e000b */
[----:B------:R-:W-:Y:S02]  /*3100*/  @P2 FSEL R25, |R25|, R21, P3 ;  /* 0x0000001519192208 */ /* 0x000fe40001800200 */
[----:B------:R-:W-:Y:S01]  /*3110*/  @P2 LOP3.LUT R21, R21, 0x80000, RZ, 0xfc, !PT ;  /* 0x0008000015152812 */ /* 0x000fe200078efcff */
[----:B------:R-:W-:-:S03]  /*3120*/  @P2 IMAD.MOV.U32 R3, RZ, RZ, R10 ;  /* 0x000000ffff032224 */ /* 0x000fc600078e000a */
[----:B------:R-:W-:Y:S01]  /*3130*/  @P2 SEL R21, R21, R25, P4 ;  /* 0x0000001915152207 */ /* 0x000fe20002000000 */
[----:B-1----:R-:W-:Y:S01]  /*3140*/  @!P2 DADD R22, R22, -R28 ;  /* 0x000000001616a229 */ /* 0x002fe2000000081c */
[----:B------:R0:W-:Y:S02]  /*3150*/  @!P1 F2F.F64.F32 R28, R4 ;  /* 0x00000004001c9310 */ /* 0x0001e40000201800 */
[----:B0-----:R-:W-:-:S05]  /*3160*/  @P2 IMAD.MOV.U32 R4, RZ, RZ, R20 ;  /* 0x000000ffff042224 */ /* 0x001fca00078e0014 */
[----:B------:R-:W-:Y:S01]  /*3170*/  @P2 SEL R20, R3, R4, P3 ;  /* 0x0000000403142207 */ /* 0x000fe20001800000 */
[----:B------:R-:W-:-:S08]  /*3180*/  @!P2 DADD R20, -RZ, |R22| ;  /* 0x00000000ff14a229 */ /* 0x000fd00000000516 */
[----:B------:R-:W-:Y:S01]  /*3190*/  DADD R20, R18, R20 ;  /* 0x0000000012147229 */ /* 0x000fe20000000014 */
[----:B------:R-:W-:-:S04]  /*31a0*/  UIADD3 UR6, UP1, UPT, UR16, UR6, URZ ;  /* 0x0000000610067290 */ /* 0x000fc8000ff3e0ff */
[----:B------:R-:W-:Y:S02]  /*31b0*/  ULEA UR8, UP2, UR6, UR8, 0x2 ;  /* 0x0000000806087291 */ /* 0x000fe4000f8410ff */
[----:B------:R-:W-:-:S04]  /*31c0*/  UIADD3.X UR7, UPT, UPT, URZ, UR26, URZ, UP1, !UPT ;  /* 0x0000001aff077290 */ /* 0x000fc80008ffe4ff */
[----:B------:R-:W-:Y:S01]  /*31d0*/  ULEA.HI.X UR9, UR6, UR9, UR7, 0x2, UP2 ;  /* 0x0000000906097291 */ /* 0x000fe200090f1407 */
[----:B---3--:R-:W-:Y:S08]  /*31e0*/  F2F.F64.F32 R10, R6 ;  /* 0x00000006000a7310 */ /* 0x008ff00000201800 */
[----:B----4-:R-:W0:Y:S08]  /*31f0*/  F2F.F64.F32 R26, R7 ;  /* 0x00000007001a7310 */ /* 0x010e300000201800 */
[----:B--2---:R-:W1:Y:S01]  /*3200*/  F2F.F64.F32 R24, R24 ;  /* 0x0000001800187310 */ /* 0x004e620000201800 */
[----:B0-----:R-:W-:-:S07]  /*3210*/  @P1 DADD R22, -R10, R26 ;  /* 0x000000000a161229 */ /* 0x001fce000000011a */
[----:B------:R-:W0:Y:S01]  /*3220*/  @!P1 F2F.F64.F32 R4, R5 ;  /* 0x0000000500049310 */ /* 0x000e220000201800 */
[----:B-1----:R-:W-:Y:S02]  /*3230*/  @P1 DADD R18, R26, -R24 ;  /* 0x000000001a121229 */ /* 0x002fe40000000818 */
[----:B------:R-:W-:-:S06]  /*3240*/  @P1 LOP3.LUT R6, R23, 0x80000, RZ, 0xfc, !PT ;  /* 0x0008000017061812 */ /* 0x000fcc00078efcff */
[----:B------:R-:W-:Y:S02]  /*3250*/  @P1 DSETP.MAX.AND P2, P3, |R18|, |R22|, PT ;  /* 0x400000161200122a */ /* 0x000fe40003b4f200 */
[----:B0-----:R-:W-:-:S04]  /*3260*/  @!P1 DADD R28, R28, -R4 ;  /* 0x000000001c1c9229 */ /* 0x001fc80000000804 */
[----:B------:R-:W-:Y:S01]  /*3270*/  @P1 FSEL R19, |R19|, |R23|, P2 ;  /* 0x4000001713131208 */ /* 0x000fe20001000200 */
[----:B------:R-:W-:Y:S01]  /*3280*/  @P1 IMAD.MOV.U32 R3, RZ, RZ, R18 ;  /* 0x000000ffff031224 */ /* 0x000fe200078e0012 */
[----:B------:R-:W-:Y:S02]  /*3290*/  @P1 MOV R4, R22 ;  /* 0x0000001600041202 */ /* 0x000fe40000000f00 */
[----:B------:R-:W-:Y:S01]  /*32a0*/  @P1 SEL R5, R6, R19, P3 ;  /* 0x0000001306051207 */ /* 0x000fe20001800000 */
[----:B------:R-:W-:Y:S01]  /*32b0*/  @P1 DADD R6, -R10, R24 ;  /* 0x000000000a061229 */ /* 0x000fe20000000118 */
[----:B------:R-:W-:-:S07]  /*32c0*/  @P1 SEL R4, R3, R4, P2 ;  /* 0x0000000403041207 */ /* 0x000fce0001000000 */
[----:B------:R-:W-:Y:S02]  /*32d0*/  @P1 DSETP.MAX.AND P2, P3, |R6|, R4, PT ;  /* 0x000000040600122a */ /* 0x000fe40003b4f200 */
[----:B------:R-:W-:Y:S02]  /*32e0*/  @P1 IMAD.MOV.U32 R18, RZ, RZ, R6 ;  /* 0x000000ffff121224 */ /* 0x000fe400078e0006 */
[----:B------:R-:W-:Y:S02]  /*32f0*/  @P1 IMAD.MOV.U32 R3, RZ, RZ, R7 ;  /* 0x000000ffff031224 */ /* 0x000fe400078e0007 */
[----:B------:R-:W-:Y:S02]  /*3300*/  IMAD.U32 R6, RZ, RZ, UR8 ;  /* 0x00000008ff067e24 */ /* 0x000fe4000f8e00ff */
[----:B------:R-:W-:Y:S01]  /*3310*/  IMAD.U32 R7, RZ, RZ, UR9 ;  /* 0x00000009ff077e24 */ /* 0x000fe2000f8e00ff */
[----:B------:R-:W-:-:S04]  /*3320*/  @P1 MOV R19, R4 ;  /* 0x0000000400131202 */ /* 0x000fc80000000f00 */
[----:B------:R-:W2:Y:S01]  /*3330*/  LDG.E.CONSTANT R4, desc[UR38][R6.64] ;  /* 0x0000002606047981 */ /* 0x000ea2000c1e9900 */
[----:B------:R-:W-:Y:S02]  /*3340*/  @P1 FSEL R3, |R3|, R5, P2 ;  /* 0x0000000503031208 */ /* 0x000fe40001000200 */
[----:B------:R-:W-:Y:S02]  /*3350*/  @P1 LOP3.LUT R22, R5, 0x80000, RZ, 0xfc, !PT ;  /* 0x0008000005161812 */ /* 0x000fe400078efcff */
[----:B------:R-:W-:Y:S01]  /*3360*/  @P1 SEL R18, R18, R19, P2 ;  /* 0x0000001312121207 */ /* 0x000fe20001000000 */
[----:B------:R-:W-:Y:S01]  /*3370*/  DSETP.GEU.AND P2, PT, R14, R26, PT ;  /* 0x0000001a0e00722a */ /* 0x000fe20003f4e000 */
[----:B------:R-:W-:Y:S01]  /*3380*/  @P1 SEL R19, R22, R3, P3 ;  /* 0x0000000316131207 */ /* 0x000fe20001800000 */
[----:B------:R-:W-:Y:S02]  /*3390*/  @!P1 DADD R18, -RZ, |R28| ;  /* 0x00000000ff129229 */ /* 0x000fe4000000051c */
[----:B------:R-:W-:-:S02]  /*33a0*/  DADD R16, R16, R10 ;  /* 0x0000000010107229 */ /* 0x000fc4000000000a */
[----:B------:R-:W-:Y:S02]  /*33b0*/  DFMA R8, R10, R10, R8 ;  /* 0x0000000a0a08722b */ /* 0x000fe40000000008 */
[----:B------:R-:W-:Y:S01]  /*33c0*/  DSETP.GT.AND P1, PT, R12, R24, PT ;  /* 0x000000180c00722a */ /* 0x000fe20003f24000 */
[----:B------:R-:W-:Y:S02]  /*33d0*/  FSEL R3, R26, R14, !P2 ;  /* 0x0000000e1a037208 */ /* 0x000fe40005000000 */
[----:B------:R-:W-:Y:S01]  /*33e0*/  FSEL R14, R27, R15, !P2 ;  /* 0x0000000f1b0e7208 */ /* 0x000fe20005000000 */
[----:B------:R-:W-:Y:S02]  /*33f0*/  DADD R18, R20, R18 ;  /* 0x0000000014127229 */ /* 0x000fe40000000012 */
[----:B------:R-:W-:Y:S01]  /*3400*/  FSEL R10, R24, R12, P1 ;  /* 0x0000000c180a7208 */ /* 0x000fe20000800000 */
[----:B------:R-:W-:Y:S01]  /*3410*/  IMAD.MOV.U32 R12, RZ, RZ, R3 ;  /* 0x000000ffff0c7224 */ /* 0x000fe200078e0003 */
[----:B------:R-:W-:-:S02]  /*3420*/  FSEL R11, R25, R13, P1 ;  /* 0x0000000d190b7208 */ /* 0x000fc40000800000 */
[----:B------:R-:W-:Y:S01]  /*3430*/  MOV R13, R14 ;  /* 0x0000000e000d7202 */ /* 0x000fe20000000f00 */
[----:B------:R-:W-:Y:S01]  /*3440*/  UIADD3 UR25, UPT, UPT, UR25, 0x2, URZ ;  /* 0x0000000219197890 */ /* 0x000fe2000fffe0ff */
[----:B--2---:R-:W0:Y:S02]  /*3450*/  F2F.F64.F32 R4, R4 ;  /* 0x0000000400047310 */ /* 0x004e240000201800 */
[C---:B0-----:R-:W-:Y:S02]  /*3460*/  DADD R16, R4.reuse, R16 ;  /* 0x0000000004107229 */ /* 0x041fe40000000010 */
[----:B------:R-:W-:-:S11]  /*3470*/  DFMA R8, R4, R4, R8 ;  /* 0x000000040408722b */ /* 0x000fd60000000008 */
.L_x_19:
[----:B------:R-:W-:Y:S05]  /*3480*/  BRA.U !UP0, `(.L_x_18) ;  /* 0x0000000508347547 */ /* 0x000fea000b800000 */
[----:B------:R-:W-:Y:S01]  /*3490*/  ISETP.NE.AND P1, PT, RZ, UR25, PT ;  /* 0x00000019ff007c0c */ /* 0x000fe2000bf25270 */
[----:B------:R-:W-:Y:S01]  /*34a0*/  IMAD.U32 R27, RZ, RZ, UR23 ;  /* 0x00000017ff1b7e24 */ /* 0x000fe2000f8e00ff */
[----:B------:R-:W-:Y:S01]  /*34b0*/  MOV R26, UR22 ;  /* 0x00000016001a7c02 */ /* 0x000fe20008000f00 */
[----:B------:R-:W0:Y:S01]  /*34c0*/  LDCU UR11, c[0x0][0x3a0] ;  /* 0x00007400ff0b77ac */ /* 0x000e220008000800 */
[----:B------:R-:W-:Y:S02]  /*34d0*/  IMAD.U32 R3, RZ, RZ, UR25 ;  /* 0x00000019ff037e24 */ /* 0x000fe4000f8e00ff */
[----:B------:R-:W-:Y:S01]  /*34e0*/  IMAD.U32 R4, RZ, RZ, UR16 ;  /* 0x00000010ff047e24 */ /* 0x000fe2000f8e00ff */
[----:B------:R-:W-:Y:S01]  /*34f0*/  USHF.R.S32.HI UR8, URZ, 0x1f, UR25 ;  /* 0x0000001fff087899 */ /* 0x000fe20008011419 */
[----:B------:R-:W-:Y:S01]  /*3500*/  IMAD.U32 R6, RZ, RZ, UR20 ;  /* 0x00000014ff067e24 */ /* 0x000fe2000f8e00ff */
[----:B------:R-:W1:Y:S01]  /*3510*/  LDCU.64 UR26, c[0x0][0x390] ;  /* 0x00007200ff1a77ac */ /* 0x000e620008000a00 */
[----:B------:R-:W-:-:S03]  /*3520*/  IMAD.U32 R7, RZ, RZ, UR21 ;  /* 0x00000015ff077e24 */ /* 0x000fc6000f8e00ff */
[----:B------:R2:W3:Y:S01]  /*3530*/  @!P1 LDG.E.CONSTANT R26, desc[UR38][R26.64] ;  /* 0x000000261a1a9981 */ /* 0x0004e2000c1e9900 */
[----:B------:R-:W-:Y:S01]  /*3540*/  @P1 IADD3 R3, PT, PT, R3, -0x1, RZ ;  /* 0xffffffff03031810 */ /* 0x000fe20007ffe0ff */
[----:B------:R-:W-:Y:S02]  /*3550*/  @P1 IMAD.MOV.U32 R5, RZ, RZ, RZ ;  /* 0x000000ffff051224 */ /* 0x000fe400078e00ff */
[----:B------:R-:W4:Y:S01]  /*3560*/  @!P1 LDG.E.CONSTANT R6, desc[UR38][R6.64] ;  /* 0x0000002606069981 */ /* 0x000f22000c1e9900 */
[----:B------:R-:W-:Y:S01]  /*3570*/  @P1 SHF.R.S32.HI R14, RZ, 0x1f, R3 ;  /* 0x0000001fff0e1819 */ /* 0x000fe20000011403 */
[----:B0-----:R-:W-:Y:S02]  /*3580*/  UIMAD.WIDE.U32 UR6, UR25, UR11, URZ ;  /* 0x0000000b190672a5 */ /* 0x001fe4000f8e00ff */
[----:B------:R-:W-:Y:S01]  /*3590*/  @P1 IMAD.WIDE.U32 R4, R3, UR11, R4 ;  /* 0x0000000b03041c25 */ /* 0x000fe2000f8e0004 */
[----:B------:R-:W-:-:S03]  /*35a0*/  UIMAD UR8, UR8, UR11, URZ ;  /* 0x0000000b080872a4 */ /* 0x000fc6000f8e02ff */
[----:B------:R-:W-:Y:S01]  /*35b0*/  @P1 IMAD R3, R14, UR11, RZ ;  /* 0x0000000b0e031c24 */ /* 0x000fe2000f8e02ff */
[----:B------:R-:W-:Y:S01]  /*35c0*/  UIADD3 UR10, UPT, UPT, UR7, UR8, URZ ;  /* 0x00000008070a7290 */ /* 0x000fe2000fffe0ff */
[----:B-1----:R-:W-:Y:S01]  /*35d0*/  @P1 LEA R22, P2, R4, UR26, 0x2 ;  /* 0x0000001a04161c11 */ /* 0x002fe2000f8410ff */
[----:B------:R-:W-:Y:S01]  /*35e0*/  USHF.L.U32 UR8, UR6, 0x2, URZ ;  /* 0x0000000206087899 */ /* 0x000fe200080006ff */
[----:B------:R-:W-:Y:S01]  /*35f0*/  @P1 IMAD.IADD R3, R5, 0x1, R3 ;  /* 0x0000000105031824 */ /* 0x000fe200078e0203 */
[----:B------:R-:W-:Y:S02]  /*3600*/  USHF.L.U64.HI UR9, UR6, 0x2, UR10 ;  /* 0x0000000206097899 */ /* 0x000fe4000801020a */
[----:B------:R-:W-:Y:S02]  /*3610*/  UIADD3 UR7, UP0, UPT, UR8, UR20, URZ ;  /* 0x0000001408077290 */ /* 0x000fe4000ff1e0ff */
[----:B------:R-:W-:Y:S02]  /*3620*/  UIADD3 UR8, UP1, UPT, UR8, UR22, URZ ;  /* 0x0000001608087290 */ /* 0x000fe4000ff3e0ff */
[----:B------:R-:W-:-:S02]  /*3630*/  UIADD3.X UR11, UPT, UPT, UR9, UR21, URZ, UP0, !UPT ;  /* 0x00000015090b7290 */ /* 0x000fc400087fe4ff */
[----:B------:R-:W-:Y:S01]  /*3640*/  UIADD3.X UR9, UPT, UPT, UR9, UR23, URZ, UP1, !UPT ;  /* 0x0000001709097290 */ /* 0x000fe20008ffe4ff */
[----:B------:R-:W-:Y:S02]  /*3650*/  MOV R24, UR7 ;  /* 0x0000000700187c02 */ /* 0x000fe40008000f00 */
[----:B------:R-:W-:Y:S01]  /*3660*/  @P1 LEA.HI.X R23, R4, UR27, R3, 0x2, P2 ;  /* 0x0000001b04171c11 */ /* 0x000fe200090f1403 */
[----:B------:R-:W-:Y:S02]  /*3670*/  IMAD.U32 R25, RZ, RZ, UR11 ;  /* 0x0000000bff197e24 */ /* 0x000fe4000f8e00ff */
[----:B------:R-:W-:Y:S02]  /*3680*/  IMAD.U32 R4, RZ, RZ, UR8 ;  /* 0x00000008ff047e24 */ /* 0x000fe4000f8e00ff */
[----:B------:R-:W-:Y:S01]  /*3690*/  IMAD.U32 R5, RZ, RZ, UR9 ;  /* 0x00000009ff057e24 */ /* 0x000fe2000f8e00ff */
[----:B------:R-:W5:Y:S04]  /*36a0*/  LDG.E.CONSTANT R24, desc[UR38][R24.64] ;  /* 0x0000002618187981 */ /* 0x000f68000c1e9900 */
[----:B------:R-:W5:Y:S04]  /*36b0*/  @P1 LDG.E.CONSTANT R3, desc[UR38][R22.64] ;  /* 0x0000002616031981 */ /* 0x000f68000c1e9900 */
[----:B------:R5:W5:Y:S01]  /*36c0*/  LDG.E.CONSTANT R14, desc[UR38][R4.64] ;  /* 0x00000026040e7981 */ /* 0x000b62000c1e9900 */
[----:B------:R-:W-:-:S04]  /*36d0*/  UIADD3 UR7, UP0, UPT, UR16, UR6, URZ ;  /* 0x0000000610077290 */ /* 0x000fc8000ff1e0ff */
[----:B------:R-:W-:Y:S02]  /*36e0*/  ULEA UR6, UP1, UR7, UR26, 0x2 ;  /* 0x0000001a07067291 */ /* 0x000fe4000f8210ff */
[----:B------:R-:W-:-:S04]  /*36f0*/  UIADD3.X UR8, UPT, UPT, URZ, UR10, URZ, UP0, !UPT ;  /* 0x0000000aff087290 */ /* 0x000fc800087fe4ff */
[----:B------:R-:W-:-:S06]  /*3700*/  ULEA.HI.X UR7, UR7, UR27, UR8, 0x2, UP1 ;  /* 0x0000001b07077291 */ /* 0x000fcc00088f1408 */
[----:B--2---:R-:W-:Y:S01]  /*3710*/  IMAD.U32 R27, RZ, RZ, UR7 ;  /* 0x00000007ff1b7e24 */ /* 0x004fe2000f8e00ff */
[----:B---3--:R0:W-:Y:S02]  /*3720*/  @!P1 F2F.F64.F32 R28, R26 ;  /* 0x0000001a001c9310 */ /* 0x0081e40000201800 */
[----:B0-----:R-:W-:-:S06]  /*3730*/  MOV R26, UR6 ;  /* 0x00000006001a7c02 */ /* 0x001fcc0008000f00 */
[----:B------:R-:W2:Y:S01]  /*3740*/  LDG.E.CONSTANT R26, desc[UR38][R26.64] ;  /* 0x000000261a1a7981 */ /* 0x000ea2000c1e9900 */
[----:B----4-:R-:W-:Y:S08]  /*3750*/  @!P1 F2F.F64.F32 R20, R6 ;  /* 0x0000000600149310 */ /* 0x010ff00000201800 */
[----:B-----5:R-:W-:Y:S08]  /*3760*/  F2F.F64.F32 R4, R24 ;  /* 0x0000001800047310 */ /* 0x020ff00000201800 */
[----:B------:R-:W0:Y:S08]  /*3770*/  @P1 F2F.F64.F32 R6, R3 ;  /* 0x0000000300061310 */ /* 0x000e300000201800 */
[----:B------:R-:W1:Y:S01]  /*3780*/  F2F.F64.F32 R14, R14 ;  /* 0x0000000e000e7310 */ /* 0x000e620000201800 */
[----:B0-----:R-:W-:-:S02]  /*3790*/  @P1 DADD R24, -R6, R4 ;  /* 0x0000000006181229 */ /* 0x001fc40000000104 */
[----:B-1----:R-:W-:-:S08]  /*37a0*/  @P1 DADD R22, R4, -R14 ;  /* 0x0000000004161229 */ /* 0x002fd0000000080e */
[----:B------:R-:W-:Y:S01]  /*37b0*/  @P1 IMAD.MOV.U32 R3, RZ, RZ, R24 ;  /* 0x000000ffff031224 */ /* 0x000fe200078e0018 */
[----:B------:R-:W-:Y:S01]  /*37c0*/  @P1 DSETP.MAX.AND P2, P3, |R22|, |R24|, PT ;  /* 0x400000181600122a */ /* 0x000fe20003b4f200 */
[----:B------:R-:W-:Y:S01]  /*37d0*/  @P1 IMAD.MOV.U32 R24, RZ, RZ, R22 ;  /* 0x000000ffff181224 */ /* 0x000fe200078e0016 */
[----:B------:R-:W-:-:S04]  /*37e0*/  @P1 DADD R6, -R6, R14 ;  /* 0x0000000006061229 */ /* 0x000fc8000000010e */
[----:B------:R-:W-:Y:S02]  /*37f0*/  @P1 FSEL R23, |R23|, |R25|, P2 ;  /* 0x4000001917171208 */ /* 0x000fe40001000200 */
[----:B------:R-:W-:Y:S02]  /*3800*/  @P1 SEL R22, R24, R3, P2 ;  /* 0x0000000318161207 */ /* 0x000fe40001000000 */
[----:B------:R-:W-:-:S04]  /*3810*/  @P1 LOP3.LUT R24, R25, 0x80000, RZ, 0xfc, !PT ;  /* 0x0008000019181812 */ /* 0x000fc800078efcff */
[----:B------:R-:W-:Y:S01]  /*3820*/  @P1 SEL R23, R24, R23, P3 ;  /* 0x0000001718171207 */ /* 0x000fe20001800000 */
[----:B------:R-:W-:Y:S01]  /*3830*/  @P1 IMAD.MOV.U32 R3, RZ, RZ, R6 ;  /* 0x000000ffff031224 */ /* 0x000fe200078e0006 */
[----:B------:R-:W-:-:S04]  /*3840*/  @!P1 DADD R20, R20, -R28 ;  /* 0x0000000014149229 */ /* 0x000fc8000000081c */
[----:B------:R-:W-:Y:S01]  /*3850*/  @P1 DSETP.MAX.AND P2, P3, |R6|, R22, PT ;  /* 0x000000160600122a */ /* 0x000fe20003b4f200 */
[----:B------:R-:W-:-:S05]  /*3860*/  @P1 IMAD.MOV.U32 R6, RZ, RZ, R23 ;  /* 0x000000ffff061224 */ /* 0x000fca00078e0017 */
[----:B------:R-:W-:Y:S02]  /*3870*/  @P1 FSEL R7, |R7|, R6, P2 ;  /* 0x0000000607071208 */ /* 0x000fe40001000200 */
[----:B------:R-:W-:Y:S02]  /*3880*/  @P1 LOP3.LUT R24, R6, 0x80000, RZ, 0xfc, !PT ;  /* 0x0008000006181812 */ /* 0x000fe400078efcff */
[----:B------:R-:W-:Y:S02]  /*3890*/  @P1 SEL R6, R3, R22, P2 ;  /* 0x0000001603061207 */ /* 0x000fe40001000000 */
[----:B------:R-:W-:Y:S01]  /*38a0*/  @P1 SEL R7, R24, R7, P3 ;  /* 0x0000000718071207 */ /* 0x000fe20001800000 */
[----:B------:R-:W-:Y:S02]  /*38b0*/  @!P1 DADD R6, -RZ, |R20| ;  /* 0x00000000ff069229 */ /* 0x000fe40000000514 */
[----:B------:R-:W-:Y:S02]  /*38c0*/  DSETP.GEU.AND P2, PT, R12, R4, PT ;  /* 0x000000040c00722a */ /* 0x000fe40003f4e000 */
[----:B------:R-:W-:-:S04]  /*38d0*/  DSETP.GT.AND P1, PT, R10, R14, PT ;  /* 0x0000000e0a00722a */ /* 0x000fc80003f24000 */
[----:B------:R-:W-:Y:S01]  /*38e0*/  DADD R18, R18, R6 ;  /* 0x0000000012127229 */ /* 0x000fe20000000006 */
[----:B------:R-:W-:Y:S02]  /*38f0*/  FSEL R12, R4, R12, !P2 ;  /* 0x0000000c040c7208 */ /* 0x000fe40005000000 */
[----:B------:R-:W-:Y:S02]  /*3900*/  FSEL R13, R5, R13, !P2 ;  /* 0x0000000d050d7208 */ /* 0x000fe40005000000 */
[----:B------:R-:W-:Y:S02]  /*3910*/  FSEL R10, R14, R10, P1 ;  /* 0x0000000a0e0a7208 */ /* 0x000fe40000800000 */
[----:B------:R-:W-:Y:S01]  /*3920*/  FSEL R11, R15, R11, P1 ;  /* 0x0000000b0f0b7208 */ /* 0x000fe20000800000 */
[----:B--2---:R-:W0:Y:S02]  /*3930*/  F2F.F64.F32 R26, R26 ;  /* 0x0000001a001a7310 */ /* 0x004e240000201800 */
[----:B0-----:R-:W-:-:S02]  /*3940*/  DADD R16, R16, R26 ;  /* 0x0000000010107229 */ /* 0x001fc4000000001a */
[----:B------:R-:W-:-:S11]  /*3950*/  DFMA R8, R26, R26, R8 ;  /* 0x0000001a1a08722b */ /* 0x000fd60000000008 */
.L_x_18:
[----:B------:R-:W-:Y:S05]  /*3960*/  @P0 BRA `(.L_x_20) ;  /* 0x0000001400640947 */ /* 0x000fea0003800000 */
[----:B------:R-:W0:Y:S01]  /*3970*/  LDCU UR6, c[0x0][0x3ac] ;  /* 0x00007580ff0677ac */ /* 0x000e220008000800 */
[----:B------:R-:W-:Y:S01]  /*3980*/  DMUL R4, R16, UR14 ;  /* 0x0000000e10047c28 */ /* 0x000fe20008000000 */
[----:B------:R-:W-:Y:S01]  /*3990*/  IMAD.MOV.U32 R3, RZ, RZ, RZ ;  /* 0x000000ffff037224 */ /* 0x000fe200078e00ff */
[----:B------:R-:W-:Y:S01]  /*39a0*/  DMUL R18, R18, UR14 ;  /* 0x0000000e12127c28 */ /* 0x000fe20008000000 */
[----:B------:R-:W1:Y:S01]  /*39b0*/  LDCU UR7, c[0x0][0x3b4] ;  /* 0x00007680ff0777ac */ /* 0x000e620008000800 */
[----:B------:R-:W-:Y:S01]  /*39c0*/  IMAD.MOV.U32 R22, RZ, RZ, RZ ;  /* 0x000000ffff167224 */ /* 0x000fe200078e00ff */
[----:B------:R-:W-:Y:S01]  /*39d0*/  DADD R10, R10, R12 ;  /* 0x000000000a0a7229 */ /* 0x000fe2000000000c */
[----:B------:R-:W2:Y:S02]  /*39e0*/  LDCU UR8, c[0x0][0x3b0] ;  /* 0x00007600ff0877ac */ /* 0x000ea40008000800 */
[----:B------:R-:W-:Y:S01]  /*39f0*/  DMUL R6, R4, R4 ;  /* 0x0000000404067228 */ /* 0x000fe20000000000 */
[----:B------:R-:W-:Y:S01]  /*3a00*/  CS2R R12, SRZ ;  /* 0x00000000000c7805 */ /* 0x000fe2000001ff00 */
[----:B------:R-:W3:Y:S03]  /*3a10*/  LDCU UR25, c[0x0][0x3a0] ;  /* 0x00007400ff1977ac */ /* 0x000ee60008000800 */
[----:B------:R-:W-:Y:S01]  /*3a20*/  DFMA R4, R10, 0.5, R4 ;  /* 0x3fe000000a04782b */ /* 0x000fe20000000004 */
[----:B------:R-:W-:-:S02]  /*3a30*/  USHF.L.U32 UR26, UR16, 0x2, URZ ;  /* 0x00000002101a7899 */ /* 0x000fc400080006ff */
[----:B------:R-:W-:Y:S01]  /*3a40*/  DFMA R8, R8, UR14, -R6 ;  /* 0x0000000e08087c2b */ /* 0x000fe20008000806 */
[----:B0-----:R-:W0:Y:S01]  /*3a50*/  F2F.F64.F32 R16, UR6 ;  /* 0x0000000600107d10 */ /* 0x001e220008201800 */
[----:B------:R-:W4:Y:S01]  /*3a60*/  LDCU UR6, c[0x0][0x3b8] ;  /* 0x00007700ff0677ac */ /* 0x000f220008000800 */
[----:B------:R-:W-:Y:S01]  /*3a70*/  CS2R R10, SRZ ;  /* 0x00000000000a7805 */ /* 0x000fe2000001ff00 */
[----:B------:R-:W-:-:S04]  /*3a80*/  USHF.R.U32.HI UR27, URZ, 0x1e, UR16 ;  /* 0x0000001eff1b7899 */ /* 0x000fc80008011610 */
[----:B------:R-:W-:Y:S01]  /*3a90*/  DSETP.MAX.AND P1, P2, RZ, R8, PT ;  /* 0x00000008ff00722a */ /* 0x000fe20003a2f000 */
[----:B-1----:R-:W1:Y:S01]  /*3aa0*/  F2F.F64.F32 R14, UR7 ;  /* 0x00000007000e7d10 */ /* 0x002e620008201800 */
[----:B------:R-:W-:Y:S01]  /*3ab0*/  MOV R23, R8 ;  /* 0x0000000800177202 */ /* 0x000fe20000000f00 */
[----:B------:R-:W-:-:S03]  /*3ac0*/  IMAD.MOV.U32 R24, RZ, RZ, R9 ;  /* 0x000000ffff187224 */ /* 0x000fc600078e0009 */
[----:B------:R-:W-:Y:S02]  /*3ad0*/  SEL R22, R22, R23, P1 ;  /* 0x0000001716167207 */ /* 0x000fe40000800000 */
[----:B------:R-:W-:Y:S01]  /*3ae0*/  FSEL R3, R3, R24, P1 ;  /* 0x0000001803037208 */ /* 0x000fe20000800000 */
[----:B--2---:R-:W2:Y:S01]  /*3af0*/  F2F.F64.F32 R6, UR8 ;  /* 0x0000000800067d10 */ /* 0x004ea20008201800 */
[----:B0-----:R-:W-:Y:S01]  /*3b00*/  DMUL R20, R16, R16 ;  /* 0x0000001010147228 */ /* 0x001fe20000000000 */
[----:B------:R-:W0:Y:S01]  /*3b10*/  LDCU.128 UR8, c[0x0][0x3c0] ;  /* 0x00007800ff0877ac */ /* 0x000e220008000c00 */
[----:B------:R-:W-:Y:S02]  /*3b20*/  DMUL R16, R18, R18 ;  /* 0x0000001212107228 */ /* 0x000fe40000000000 */
[----:B------:R-:W-:Y:S01]  /*3b30*/  @P2 LOP3.LUT R3, R24, 0x80000, RZ, 0xfc, !PT ;  /* 0x0008000018032812 */ /* 0x000fe200078efcff */
[----:B-1----:R-:W-:Y:S02]  /*3b40*/  DMUL R18, R14, R14 ;  /* 0x0000000e0e127228 */ /* 0x002fe40000000000 */
[----:B----4-:R-:W1:Y:S01]  /*3b50*/  F2F.F64.F32 R8, UR6 ;  /* 0x0000000600087d10 */ /* 0x010e620008201800 */
[----:B------:R-:W-:Y:S01]  /*3b60*/  MOV R23, R3 ;  /* 0x0000000300177202 */ /* 0x000fe20000000f00 */
[----:B------:R-:W-:Y:S01]  /*3b70*/  IMAD.MOV.U32 R3, RZ, RZ, 0x40000000 ;  /* 0x40000000ff037424 */ /* 0x000fe200078e00ff */
[----:B--2---:R-:W-:-:S04]  /*3b80*/  DMUL R6, R6, R6 ;  /* 0x0000000606067228 */ /* 0x004fc80000000000 */
[----:B------:R-:W-:Y:S02]  /*3b90*/  DMUL R14, R22, R20 ;  /* 0x00000014160e7228 */ /* 0x000fe40000000000 */
[----:B------:R-:W-:Y:S01]  /*3ba0*/  DMUL R18, R16, R18 ;  /* 0x0000001210127228 */ /* 0x000fe20000000000 */
[----:B0-----:R-:W-:Y:S02]  /*3bb0*/  UIADD3 UR6, UP0, UPT, UR26, UR10, URZ ;  /* 0x0000000a1a067290 */ /* 0x001fe4000ff1e0ff */
[----:B---3--:R-:W-:Y:S01]  /*3bc0*/  UIMAD UR10, UR18, UR25, URZ ;  /* 0x00000019120a72a4 */ /* 0x008fe2000f8e02ff */
[----:B-1----:R-:W-:Y:S01]  /*3bd0*/  DMUL R8, R8, R8 ;  /* 0x0000000808087228 */ /* 0x002fe20000000000 */
[----:B------:R-:W-:Y:S01]  /*3be0*/  UIADD3.X UR7, UPT, UPT, UR27, UR11, URZ, UP0, !UPT ;  /* 0x0000000b1b077290 */ /* 0x000fe200087fe4ff */
[----:B------:R-:W-:Y:S02]  /*3bf0*/  DMUL R6, R16, R6 ;  /* 0x0000000610067228 */ /* 0x000fe40000000000 */
[----:B------:R-:W-:Y:S01]  /*3c00*/  DSETP.GTU.AND P1, PT, R14, R18, PT ;  /* 0x000000120e00722a */ /* 0x000fe20003f2c000 */
[----:B------:R-:W-:Y:S01]  /*3c10*/  UIMAD.WIDE.U32 UR6, UR10, 0x4, UR6 ;  /* 0x000000040a0678a5 */ /* 0x000fe2000f8e0006 */
[----:B------:R-:W-:-:S02]  /*3c20*/  CS2R R18, SRZ ;  /* 0x0000000000127805 */ /* 0x000fc4000001ff00 */
[----:B------:R-:W-:Y:S02]  /*3c30*/  DMUL R16, R16, R8 ;  /* 0x0000000810107228 */ /* 0x000fe40000000000 */
[C---:B------:R-:W-:Y:S01]  /*3c40*/  DSETP.GTU.AND P2, PT, R14.reuse, R6, PT ;  /* 0x000000060e00722a */ /* 0x040fe20003f4c000 */
[----:B------:R-:W-:Y:S01]  /*3c50*/  IMAD.U32 R8, RZ, RZ, UR6 ;  /* 0x00000006ff087e24 */ /* 0x000fe2000f8e00ff */
[----:B------:R-:W-:Y:S01]  /*3c60*/  FSEL R6, R3, 1.875, !P1 ;  /* 0x3ff0000003067808 */ /* 0x000fe20004800000 */
[----:B------:R-:W-:Y:S01]  /*3c70*/  UIADD3 UR6, UPT, UPT, UR17, UR4, URZ ;  /* 0x0000000411067290 */ /* 0x000fe2000fffe0ff */
[----:B------:R-:W-:Y:S02]  /*3c80*/  MOV R9, UR7 ;  /* 0x0000000700097c02 */ /* 0x000fe40008000f00 */
[----:B------:R-:W-:Y:S01]  /*3c90*/  DSETP.GT.AND P1, PT, R14, R16, PT ;  /* 0x000000100e00722a */ /* 0x000fe20003f24000 */
[----:B------:R-:W-:Y:S01]  /*3ca0*/  FSEL R6, R6, 2.125, P2 ;  /* 0x4008000006067808 */ /* 0x000fe20001000000 */
[----:B------:R-:W-:-:S04]  /*3cb0*/  UISETP.LT.AND UP0, UPT, UR6, UR18, UPT ;  /* 0x000000120600728c */ /* 0x000fc8000bf01270 */
[----:B------:R-:W-:Y:S01]  /*3cc0*/  FSEL R7, R6, RZ, !P1 ;  /* 0x000000ff06077208 */ /* 0x000fe20004800000 */
[----:B------:R-:W-:Y:S01]  /*3cd0*/  IMAD.MOV.U32 R6, RZ, RZ, RZ ;  /* 0x000000ffff067224 */ /* 0x000fe200078e00ff */
[----:B------:R-:W-:Y:S02]  /*3ce0*/  USEL UR36, UR6, UR18, !UP0 ;  /* 0x0000001206247287 */ /* 0x000fe4000c000000 */
[----:B------:R-:W-:Y:S02]  /*3cf0*/  ULOP3.LUT UP0, URZ, UR5, 0x7, URZ, 0xc0, !UPT ;  /* 0x0000000705ff7892 */ /* 0x000fe4000f80c0ff */
[----:B------:R-:W0:Y:S01]  /*3d00*/  F2F.F32.F64 R7, R6 ;  /* 0x0000000600077310 */ /* 0x000e220000301000 */
[----:B------:R-:W-:-:S04]  /*3d10*/  UIADD3 UR6, UPT, UPT, -UR6, UR36, URZ ;  /* 0x0000002406067290 */ /* 0x000fc8000fffe1ff */
[----:B------:R-:W-:Y:S01]  /*3d20*/  UISETP.GE.U32.AND UP1, UPT, UR6, 0x7, UPT ;  /* 0x000000070600788c */ /* 0x000fe2000bf26070 */
[----:B0-----:R0:W-:Y:S08]  /*3d30*/  STG.E desc[UR38][R8.64], R7 ;  /* 0x0000000708007986 */ /* 0x0011f0000c101926 */
[----:B------:R-:W-:Y:S05]  /*3d40*/  BRA.U !UP1, `(.L_x_21) ;  /* 0x0000000909047547 */ /* 0x000fea000b800000 */
[----:B------:R-:W-:Y:S01]  /*3d50*/  CS2R R18, SRZ ;  /* 0x0000000000127805 */ /* 0x000fe2000001ff00 */
[----:B------:R-:W-:Y:S01]  /*3d60*/  ULOP3.LUT UR37, UR5, 0xfffffff8, URZ, 0xc0, !UPT ;  /* 0xfffffff805257892 */ /* 0x000fe2000f8ec0ff */
[----:B------:R-:W1:Y:S02]  /*3d70*/  LDCU.64 UR42, c[0x0][0x390] ;  /* 0x00007200ff2a77ac */ /* 0x000e640008000a00 */
[----:B------:R-:W-:-:S09]  /*3d80*/  UMOV UR5, URZ ;  /* 0x000000ff00057c82 */ /* 0x000fd20008000000 */
.L_x_22:
[----:B------:R-:W-:Y:S01]  /*3d90*/  USHF.R.S32.HI UR29, URZ, 0x1f, UR19 ;  /* 0x0000001fff1d7899 */ /* 0x000fe20008011413 */
[----:B------:R-:W-:Y:S01]  /*3da0*/  UMOV UR6, UR16 ;  /* 0x0000001000067c82 */ /* 0x000fe20008000000 */
[----:B------:R-:W-:Y:S02]  /*3db0*/  UMOV UR7, URZ ;  /* 0x000000ff00077c82 */ /* 0x000fe40008000000 */
[----:B------:R-:W-:Y:S02]  /*3dc0*/  UIMAD UR35, UR29, UR25, URZ ;  /* 0x000000191d2372a4 */ /* 0x000fe4000f8e02ff */
[----:B------:R-:W-:Y:S02]  /*3dd0*/  UIMAD.WIDE.U32 UR10, UR19, UR25, UR6 ;  /* 0x00000019130a72a5 */ /* 0x000fe4000f8e0006 */
[----:B------:R-:W-:Y:S02]  /*3de0*/  UIADD3 UR28, UPT, UPT, UR19, 0x1, URZ ;  /* 0x00000001131c7890 */ /* 0x000fe4000fffe0ff */
[----:B------:R-:W-:-:S02]  /*3df0*/  UIADD3 UR11, UPT, UPT, UR11, UR35, URZ ;  /* 0x000000230b0b7290 */ /* 0x000fc4000fffe0ff */
[----:B-1----:R-:W-:Y:S02]  /*3e00*/  ULEA UR51, UP1, UR10, UR42, 0x2 ;  /* 0x0000002a0a337291 */ /* 0x002fe4000f8210ff */
[----:B------:R-:W-:Y:S02]  /*3e10*/  USHF.R.S32.HI UR45, URZ, 0x1f, UR28 ;  /* 0x0000001fff2d7899 */ /* 0x000fe4000801141c */
[----:B------:R-:W-:Y:S02]  /*3e20*/  ULEA.HI.X UR10, UR10, UR43, UR11, 0x2, UP1 ;  /* 0x0000002b0a0a7291 */ /* 0x000fe400088f140b */
[----:B------:R-:W-:Y:S01]  /*3e30*/  UIMAD.WIDE.U32 UR28, UR28, UR25, UR6 ;  /* 0x000000191c1c72a5 */ /* 0x000fe2000f8e0006 */
[----:B------:R-:W-:Y:S01]  /*3e40*/  IMAD.U32 R24, RZ, RZ, UR51 ;  /* 0x00000033ff187e24 */ /* 0x000fe2000f8e00ff */
[----:B------:R-:W-:Y:S02]  /*3e50*/  UIMAD UR49, UR45, UR25, URZ ;  /* 0x000000192d3172a4 */ /* 0x000fe4000f8e02ff */
[----:B------:R-:W-:Y:S01]  /*3e60*/  UIADD3 UR32, UPT, UPT, UR19, 0x2, URZ ;  /* 0x0000000213207890 */ /* 0x000fe2000fffe0ff */
[----:B------:R-:W-:Y:S01]  /*3e70*/  IMAD.U32 R25, RZ, RZ, UR10 ;  /* 0x0000000aff197e24 */ /* 0x000fe2000f8e00ff */
[----:B------:R-:W-:-:S02]  /*3e80*/  ULEA UR50, UP1, UR28, UR42, 0x2 ;  /* 0x0000002a1c327291 */ /* 0x000fc4000f8210ff */
[----:B------:R-:W-:Y:S02]  /*3e90*/  UIADD3 UR29, UPT, UPT, UR29, UR49, URZ ;  /* 0x000000311d1d7290 */ /* 0x000fe4000fffe0ff */
[----:B------:R-:W-:Y:S01]  /*3ea0*/  USHF.R.S32.HI UR46, URZ, 0x1f, UR32 ;  /* 0x0000001fff2e7899 */ /* 0x000fe20008011420 */
[----:B------:R-:W2:Y:S01]  /*3eb0*/  LDG.E.CONSTANT R24, desc[UR38][R24.64] ;  /* 0x0000002618187981 */ /* 0x000ea2000c1e9900 */
[----:B------:R-:W-:Y:S02]  /*3ec0*/  ULEA.HI.X UR29, UR28, UR43, UR29, 0x2, UP1 ;  /* 0x0000002b1c1d7291 */ /* 0x000fe400088f141d */
[----:B------:R-:W-:Y:S02]  /*3ed0*/  UIMAD.WIDE.U32 UR32, UR32, UR25, UR6 ;  /* 0x00000019202072a5 */ /* 0x000fe4000f8e0006 */
[----:B------:R-:W-:Y:S02]  /*3ee0*/  UIMAD UR46, UR46, UR25, URZ ;  /* 0x000000192e2e72a4 */ /* 0x000fe4000f8e02ff */
[----:B------:R-:W-:Y:S01]  /*3ef0*/  UIADD3 UR30, UPT, UPT, UR19, 0x3, URZ ;  /* 0x00000003131e7890 */ /* 0x000fe2000fffe0ff */
[----:B------:R-:W-:Y:S01]  /*3f00*/  IMAD.U32 R6, RZ, RZ, UR50 ;  /* 0x00000032ff067e24 */ /* 0x000fe2000f8e00ff */
[----:B------:R-:W-:Y:S01]  /*3f10*/  ULEA UR49, UP1, UR32, UR42, 0x2 ;  /* 0x0000002a20317291 */ /* 0x000fe2000f8210ff */
[----:B0-----:R-:W-:Y:S01]  /*3f20*/  MOV R7, UR29 ;  /* 0x0000001d00077c02 */ /* 0x001fe20008000f00 */
[----:B------:R-:W-:-:S02]  /*3f30*/  UIADD3 UR28, UPT, UPT, UR33, UR46, URZ ;  /* 0x0000002e211c7290 */ /* 0x000fc4000fffe0ff */
[----:B------:R-:W-:Y:S02]  /*3f40*/  USHF.R.S32.HI UR47, URZ, 0x1f, UR30 ;  /* 0x0000001fff2f7899 */ /* 0x000fe4000801141e */
[----:B------:R-:W-:Y:S01]  /*3f50*/  UIADD3 UR41, UPT, UPT, UR19, 0x5, URZ ;  /* 0x0000000513297890 */ /* 0x000fe2000fffe0ff */
[----:B------:R0:W3:Y:S01]  /*3f60*/  LDG.E.CONSTANT R23, desc[UR38][R6.64] ;  /* 0x0000002606177981 */ /* 0x0000e2000c1e9900 */
[----:B------:R-:W-:Y:S02]  /*3f70*/  ULEA.HI.X UR32, UR32, UR43, UR28, 0x2, UP1 ;  /* 0x0000002b20207291 */ /* 0x000fe400088f141c */
[----:B------:R-:W-:Y:S02]  /*3f80*/  UIMAD.WIDE.U32 UR30, UR30, UR25, UR6 ;  /* 0x000000191e1e72a5 */ /* 0x000fe4000f8e0006 */
[----:B------:R-:W-:Y:S02]  /*3f90*/  UIMAD UR47, UR47, UR25, URZ ;  /* 0x000000192f2f72a4 */ /* 0x000fe4000f8e02ff */
[----:B------:R-:W-:-:S02]  /*3fa0*/  UIADD3 UR34, UPT, UPT, UR19, 0x4, URZ ;  /* 0x0000000413227890 */ /* 0x000fc4000fffe0ff */
[----:B------:R-:W-:Y:S02]  /*3fb0*/  USHF.R.S32.HI UR45, URZ, 0x1f, UR41 ;  /* 0x0000001fff2d7899 */ /* 0x000fe40008011429 */
[----:B------:R-:W-:Y:S01]  /*3fc0*/  UIMAD.WIDE.U32 UR10, UR41, UR25, UR6 ;  /* 0x00000019290a72a5 */ /* 0x000fe2000f8e0006 */
[----:B------:R-:W-:Y:S01]  /*3fd0*/  IMAD.U32 R8, RZ, RZ, UR49 ;  /* 0x00000031ff087e24 */ /* 0x000fe2000f8e00ff */
[----:B------:R-:W-:Y:S01]  /*3fe0*/  ULEA UR41, UP1, UR30, UR42, 0x2 ;  /* 0x0000002a1e297291 */ /* 0x000fe2000f8210ff */
[----:B------:R-:W-:Y:S01]  /*3ff0*/  IMAD.U32 R9, RZ, RZ, UR32 ;  /* 0x00000020ff097e24 */ /* 0x000fe2000f8e00ff */
[----:B------:R-:W-:Y:S02]  /*4000*/  UIADD3 UR31, UPT, UPT, UR31, UR47, URZ ;  /* 0x0000002f1f1f7290 */ /* 0x000fe4000fffe0ff */
[----:B------:R-:W-:Y:S02]  /*4010*/  USHF.R.S32.HI UR48, URZ, 0x1f, UR34 ;  /* 0x0000001fff307899 */ /* 0x000fe40008011422 */
[----:B------:R-:W-:Y:S01]  /*4020*/  ULEA.HI.X UR30, UR30, UR43, UR31, 0x2, UP1 ;  /* 0x0000002b1e1e7291 */ /* 0x000fe200088f141f */
[----:B------:R1:W4:Y:S01]  /*4030*/  LDG.E.CONSTANT R22, desc[UR38][R8.64] ;  /* 0x0000002608167981 */ /* 0x000322000c1e9900 */
[----:B------:R-:W-:-:S02]  /*4040*/  UIMAD.WIDE.U32 UR34, UR34, UR25, UR6 ;  /* 0x00000019222272a5 */ /* 0x000fc4000f8e0006 */
[----:B------:R-:W-:Y:S01]  /*4050*/  UIMAD UR48, UR48, UR25, URZ ;  /* 0x00000019303072a4 */ /* 0x000fe2000f8e02ff */
[----:B0-----:R-:W-:Y:S01]  /*4060*/  IMAD.U32 R6, RZ, RZ, UR41 ;  /* 0x00000029ff067e24 */ /* 0x001fe2000f8e00ff */
[----:B------:R-:W-:Y:S01]  /*4070*/  ULEA UR32, UP1, UR34, UR42, 0x2 ;  /* 0x0000002a22207291 */ /* 0x000fe2000f8210ff */
[----:B------:R-:W-:Y:S01]  /*4080*/  MOV R7, UR30 ;  /* 0x0000001e00077c02 */ /* 0x000fe20008000f00 */
[----:B------:R-:W-:Y:S02]  /*4090*/  UIADD3 UR31, UPT, UPT, UR35, UR48, URZ ;  /* 0x00000030231f7290 */ /* 0x000fe4000fffe0ff */
[----:B------:R-:W-:Y:S02]  /*40a0*/  UIMAD UR45, UR45, UR25, URZ ;  /* 0x000000192d2d72a4 */ /* 0x000fe4000f8e02ff */
[----:B------:R-:W-:Y:S01]  /*40b0*/  ULEA.HI.X UR34, UR34, UR43, UR31, 0x2, UP1 ;  /* 0x0000002b22227291 */ /* 0x000fe200088f141f */
[----:B------:R0:W5:Y:S01]  /*40c0*/  LDG.E.CONSTANT R17, desc[UR38][R6.64] ;  /* 0x0000002606117981 */ /* 0x000162000c1e9900 */
[----:B------:R-:W-:-:S02]  /*40d0*/  UIADD3 UR44, UPT, UPT, UR19, 0x6, URZ ;  /* 0x00000006132c7890 */ /* 0x000fc4000fffe0ff */
[----:B------:R-:W-:Y:S01]  /*40e0*/  UIADD3 UR40, UPT, UPT, UR19, 0x7, URZ ;  /* 0x0000000713287890 */ /* 0x000fe2000fffe0ff */
[----:B-1----:R-:W-:Y:S01]  /*40f0*/  IMAD.U32 R8, RZ, RZ, UR32 ;  /* 0x00000020ff087e24 */ /* 0x002fe2000f8e00ff */
[----:B------:R-:W-:Y:S01]  /*4100*/  ULEA UR31, UP1, UR10, UR42, 0x2 ;  /* 0x0000002a0a1f7291 */ /* 0x000fe2000f8210ff */
[----:B------:R-:W-:Y:S01]  /*4110*/  IMAD.U32 R9, RZ, RZ, UR34 ;  /* 0x00000022ff097e24 */ /* 0x000fe2000f8e00ff */
[----:B------:R-:W-:Y:S02]  /*4120*/  UIADD3 UR11, UPT, UPT, UR11, UR45, URZ ;  /* 0x0000002d0b0b7290 */ /* 0x000fe4000fffe0ff */
[----:B------:R-:W-:Y:S02]  /*4130*/  USHF.R.S32.HI UR33, URZ, 0x1f, UR44 ;  /* 0x0000001fff217899 */ /* 0x000fe4000801142c */
[----:B------:R-:W-:Y:S01]  /*4140*/  USHF.R.S32.HI UR30, URZ, 0x1f, UR40 ;  /* 0x0000001fff1e7899 */ /* 0x000fe20008011428 */
[----:B------:R3:W5:Y:S01]  /*4150*/  LDG.E.CONSTANT R16, desc[UR38][R8.64] ;  /* 0x0000002608107981 */ /* 0x000762000c1e9900 */
[----:B------:R-:W-:-:S02]  /*4160*/  UIMAD.WIDE.U32 UR28, UR44, UR25, UR6 ;  /* 0x000000192c1c72a5 */ /* 0x000fc4000f8e0006 */
[----:B------:R-:W-:Y:S02]  /*4170*/  UIMAD.WIDE.U32 UR40, UR40, UR25, UR6 ;  /* 0x00000019282872a5 */ /* 0x000fe4000f8e0006 */
[----:B------:R-:W-:Y:S02]  /*4180*/  ULEA.HI.X UR10, UR10, UR43, UR11, 0x2, UP1 ;  /* 0x0000002b0a0a7291 */ /* 0x000fe400088f140b */
[----:B------:R-:W-:Y:S01]  /*4190*/  UIMAD UR6, UR33, UR25, URZ ;  /* 0x00000019210672a4 */ /* 0x000fe2000f8e02ff */
[----:B0-----:R-:W-:Y:S01]  /*41a0*/  IMAD.U32 R6, RZ, RZ, UR31 ;  /* 0x0000001fff067e24 */ /* 0x001fe2000f8e00ff */
[----:B------:R-:W-:Y:S02]  /*41b0*/  ULEA UR11, UP1, UR28, UR42, 0x2 ;  /* 0x0000002a1c0b7291 */ /* 0x000fe4000f8210ff */
[----:B------:R-:W-:Y:S01]  /*41c0*/  UIADD3 UR6, UPT, UPT, UR29, UR6, URZ ;  /* 0x000000061d067290 */ /* 0x000fe2000fffe0ff */
[----:B------:R-:W-:Y:S01]  /*41d0*/  MOV R7, UR10 ;  /* 0x0000000a00077c02 */ /* 0x000fe20008000f00 */
[----:B------:R-:W-:-:S02]  /*41e0*/  UIMAD UR30, UR30, UR25, URZ ;  /* 0x000000191e1e72a4 */ /* 0x000fc4000f8e02ff */
[----:B------:R-:W-:Y:S02]  /*41f0*/  ULEA.HI.X UR28, UR28, UR43, UR6, 0x2, UP1 ;  /* 0x0000002b1c1c7291 */ /* 0x000fe400088f1406 */
[----:B------:R4:W5:Y:S01]  /*4200*/  LDG.E.CONSTANT R15, desc[UR38][R6.64] ;  /* 0x00000026060f7981 */ /* 0x000962000c1e9900 */
[----:B------:R-:W-:Y:S02]  /*4210*/  ULEA UR7, UP1, UR40, UR42, 0x2 ;  /* 0x0000002a28077291 */ /* 0x000fe4000f8210ff */
[----:B------:R-:W-:Y:S01]  /*4220*/  UIADD3 UR6, UPT, UPT, UR41, UR30, URZ ;  /* 0x0000001e29067290 */ /* 0x000fe2000fffe0ff */
[----:B------:R-:W-:Y:S02]  /*4230*/  IMAD.U32 R26, RZ, RZ, UR11 ;  /* 0x0000000bff1a7e24 */ /* 0x000fe4000f8e00ff */
[----:B------:R-:W-:Y:S01]  /*4240*/  IMAD.U32 R27, RZ, RZ, UR28 ;  /* 0x0000001cff1b7e24 */ /* 0x000fe2000f8e00ff */
[----:B------:R-:W-:Y:S01]  /*4250*/  ULEA.HI.X UR40, UR40, UR43, UR6, 0x2, UP1 ;  /* 0x0000002b28287291 */ /* 0x000fe200088f1406 */
[----:B------:R-:W-:-:S03]  /*4260*/  IMAD.U32 R28, RZ, RZ, UR7 ;  /* 0x00000007ff1c7e24 */ /* 0x000fc6000f8e00ff */
[----:B------:R-:W5:Y:S02]  /*4270*/  LDG.E.CONSTANT R14, desc[UR38][R26.64] ;  /* 0x000000261a0e7981 */ /* 0x000f64000c1e9900 */
[----:B------:R-:W-:-:S05]  /*4280*/  MOV R29, UR40 ;  /* 0x00000028001d7c02 */ /* 0x000fca0008000f00 */
[----:B------:R-:W5:Y:S01]  /*4290*/  LDG.E.CONSTANT R3, desc[UR38][R28.64] ;  /* 0x000000261c037981 */ /* 0x000f62000c1e9900 */
[----:B------:R-:W-:-:S04]  /*42a0*/  UIADD3 UR5, UPT, UPT, UR5, 0x8, URZ ;  /* 0x0000000805057890 */ /* 0x000fc8000fffe0ff */
[----:B------:R-:W-:Y:S02]  /*42b0*/  UISETP.NE.AND UP1, UPT, UR5, UR37, UPT ;  /* 0x000000250500728c */ /* 0x000fe4000bf25270 */
[----:B------:R-:W-:Y:S01]  /*42c0*/  UIADD3 UR19, UPT, UPT, UR19, 0x8, URZ ;  /* 0x0000000813137890 */ /* 0x000fe2000fffe0ff */
[----:B--2---:R-:W0:Y:S08]  /*42d0*/  F2F.F64.F32 R20, R24 ;  /* 0x0000001800147310 */ /* 0x004e300000201800 */
[----:B---3--:R-:W1:Y:S01]  /*42e0*/  F2F.F64.F32 R8, R23 ;  /* 0x0000001700087310 */ /* 0x008e620000201800 */
[----:B0-----:R-:W-:-:S08]  /*42f0*/  DFMA R20, R4, -0.5, R20 ;  /* 0xbfe000000414782b */ /* 0x001fd00000000014 */
[C---:B------:R-:W-:Y:S02]  /*4300*/  DADD R12, R20.reuse, R12 ;  /* 0x00000000140c7229 */ /* 0x040fe4000000000c */
[----:B------:R-:W-:Y:S02]  /*4310*/  DFMA R10, R20, R18, R10 ;  /* 0x00000012140a722b */ /* 0x000fe4000000000a */
[----:B------:R-:W-:Y:S01]  /*4320*/  DADD R20, R18, 1 ;  /* 0x3ff0000012147429 */ /* 0x000fe20000000000 */
[----:B----4-:R-:W0:Y:S01]  /*4330*/  F2F.F64.F32 R6, R22 ;  /* 0x0000001600067310 */ /* 0x010e220000201800 */
[----:B-1----:R-:W-:-:S07]  /*4340*/  DFMA R8, R4, -0.5, R8 ;  /* 0xbfe000000408782b */ /* 0x002fce0000000008 */
[----:B-----5:R-:W1:Y:S01]  /*4350*/  F2F.F64.F32 R18, R17 ;  /* 0x0000001100127310 */ /* 0x020e620000201800 */
[----:B------:R-:W-:Y:S02]  /*4360*/  DFMA R10, R20, R8, R10 ;  /* 0x00000008140a722b */ /* 0x000fe4000000000a */
[----:B0-----:R-:W-:Y:S02]  /*4370*/  DFMA R6, R4, -0.5, R6 ;  /* 0xbfe000000406782b */ /* 0x001fe40000000006 */
[----:B------:R-:W-:Y:S02]  /*4380*/  DADD R20, R20, 1 ;  /* 0x3ff0000014147429 */ /* 0x000fe40000000000 */
[----:B------:R-:W-:Y:S01]  /*4390*/  DADD R12, R12, R8 ;  /* 0x000000000c0c7229 */ /* 0x000fe20000000008 */
[----:B------:R-:W0:Y:S05]  /*43a0*/  F2F.F64.F32 R8, R16 ;  /* 0x0000001000087310 */ /* 0x000e2a0000201800 */
[----:B------:R-:W-:-:S02]  /*43b0*/  DFMA R10, R20, R6, R10 ;  /* 0x00000006140a722b */ /* 0x000fc4000000000a */
[----:B------:R-:W-:Y:S02]  /*43c0*/  DADD R12, R12, R6 ;  /* 0x000000000c0c7229 */ /* 0x000fe40000000006 */
[----:B-1----:R-:W-:Y:S02]  /*43d0*/  DFMA R18, R4, -0.5, R18 ;  /* 0xbfe000000412782b */ /* 0x002fe40000000012 */
[----:B------:R-:W-:Y:S01]  /*43e0*/  DADD R20, R20, 1 ;  /* 0x3ff0000014147429 */ /* 0x000fe20000000000 */
[----:B------:R-:W1:Y:S05]  /*43f0*/  F2F.F64.F32 R6, R15 ;  /* 0x0000000f00067310 */ /* 0x000e6a0000201800 */
[----:B------:R-:W-:-:S02]  /*4400*/  DADD R12, R12, R18 ;  /* 0x000000000c0c7229 */ /* 0x000fc40000000012 */
[----:B------:R-:W-:Y:S02]  /*4410*/  DFMA R10, R20, R18, R10 ;  /* 0x00000012140a722b */ /* 0x000fe4000000000a */
[----:B0-----:R-:W-:Y:S02]  /*4420*/  DFMA R18, R4, -0.5, R8 ;  /* 0xbfe000000412782b */ /* 0x001fe40000000008 */
[----:B------:R-:W-:Y:S01]  /*4430*/  DADD R20, R20, 1 ;  /* 0x3ff0000014147429 */ /* 0x000fe20000000000 */
[----:B------:R-:W0:Y:S07]  /*4440*/  F2F.F64.F32 R8, R14 ;  /* 0x0000000e00087310 */ /* 0x000e2e0000201800 */
[----:B------:R-:W-:-:S02]  /*4450*/  DFMA R10, R20, R18, R10 ;  /* 0x00000012140a722b */ /* 0x000fc4000000000a */
[----:B-1----:R-:W-:Y:S02]  /*4460*/  DFMA R6, R4, -0.5, R6 ;  /* 0xbfe000000406782b */ /* 0x002fe40000000006 */
[----:B------:R-:W-:Y:S01]  /*4470*/  DADD R20, R20, 1 ;  /* 0x3ff0000014147429 */ /* 0x000fe20000000000 */
[----:B------:R-:W1:Y:S01]  /*4480*/  F2F.F64.F32 R16, R3 ;  /* 0x0000000300107310 */ /* 0x000e620000201800 */
[----:B------:R-:W-:Y:S02]  /*4490*/  DADD R12, R12, R18 ;  /* 0x000000000c0c7229 */ /* 0x000fe40000000012 */
[----:B0-----:R-:W-:-:S04]  /*44a0*/  DFMA R8, R4, -0.5, R8 ;  /* 0xbfe000000408782b */ /* 0x001fc80000000008 */
[C---:B------:R-:W-:Y:S02]  /*44b0*/  DFMA R10, R20.reuse, R6, R10 ;  /* 0x00000006140a722b */ /* 0x040fe4000000000a */
[----:B------:R-:W-:Y:S02]  /*44c0*/  DADD R20, R20, 1 ;  /* 0x3ff0000014147429 */ /* 0x000fe40000000000 */
[----:B------:R-:W-:Y:S02]  /*44d0*/  DADD R12, R12, R6 ;  /* 0x000000000c0c7229 */ /* 0x000fe40000000006 */
[----:B-1----:R-:W-:-:S04]  /*44e0*/  DFMA R16, R4, -0.5, R16 ;  /* 0xbfe000000410782b */ /* 0x002fc80000000010 */
[C---:B------:R-:W-:Y:S02]  /*44f0*/  DFMA R10, R20.reuse, R8, R10 ;  /* 0x00000008140a722b */ /* 0x040fe4000000000a */
[----:B------:R-:W-:Y:S02]  /*4500*/  DADD R18, R20, 1 ;  /* 0x3ff0000014127429 */ /* 0x000fe40000000000 */
[----:B------:R-:W-:-:S06]  /*4510*/  DADD R12, R12, R8 ;  /* 0x000000000c0c7229 */ /* 0x000fcc0000000008 */
[----:B------:R-:W-:Y:S02]  /*4520*/  DFMA R10, R18, R16, R10 ;  /* 0x00000010120a722b */ /* 0x000fe4000000000a */
[----:B------:R-:W-:Y:S02]  /*4530*/  DADD R12, R12, R16 ;  /* 0x000000000c0c7229 */ /* 0x000fe40000000010 */
[----:B------:R-:W-:Y:S01]  /*4540*/  DADD R18, R18, 1 ;  /* 0x3ff0000012127429 */ /* 0x000fe20000000000 */
[----:B------:R-:W-:Y:S10]  /*4550*/  BRA.U UP1, `(.L_x_22) ;  /* 0xfffffff9010c7547 */ /* 0x000ff4000b83ffff */
.L_x_21:
[----:B------:R-:W-:Y:S05]  /*4560*/  BRA.U !UP0, `(.L_x_23) ;  /* 0x0000000908047547 */ /* 0x000fea000b800000 */
[----:B------:R-:W-:-:S05]  /*4570*/  VIADD R3, R0, UR17 ;  /* 0x0000001100037c36 */ /* 0x000fca0008000000 */
[----:B------:R-:W-:-:S13]  /*4580*/  R2UR UR5, R3 ;  /* 0x00000000030572ca */ /* 0x000fda00000e0000 */
[----:B------:R-:W-:-:S04]  /*4590*/  UIADD3 UR5, UPT, UPT, URZ, -UR5, URZ ;  /* 0x80000005ff057290 */ /* 0x000fc8000fffe0ff */
[----:B------:R-:W-:-:S04]  /*45a0*/  UPRMT UR5, UR5, 0x7710, URZ ;  /* 0x0000771005057896 */ /* 0x000fc800080000ff */
[----:B------:R-:W-:-:S04]  /*45b0*/  UIADD3 UR36, UPT, UPT, UR36, 0x1, UR5 ;  /* 0x0000000124247890 */ /* 0x000fc8000fffe005 */
[----:B------:R-:W-:Y:S02]  /*45c0*/  ULOP3.LUT UR5, UR36, 0x7, URZ, 0xc0, !UPT ;  /* 0x0000000724057892 */ /* 0x000fe4000f8ec0ff */
[----:B------:R-:W-:Y:S02]  /*45d0*/  ULOP3.LUT UR36, UR36, 0x7, URZ, 0xc0, !UPT ;  /* 0x0000000724247892 */ /* 0x000fe4000f8ec0ff */
[----:B------:R-:W-:Y:S02]  /*45e0*/  UIADD3 UR5, UPT, UPT, UR5, -0x1, URZ ;  /* 0xffffffff05057890 */ /* 0x000fe4000fffe0ff */
[----:B------:R-:W-:Y:S02]  /*45f0*/  ULOP3.LUT UP0, URZ, UR36, 0x3, URZ, 0xc0, !UPT ;  /* 0x0000000324ff7892 */ /* 0x000fe4000f80c0ff */
[----:B------:R-:W-:-:S09]  /*4600*/  UISETP.GE.U32.AND UP1, UPT, UR5, 0x3, UPT ;  /* 0x000000030500788c */ /* 0x000fd2000bf26070 */
[----:B------:R-:W-:Y:S05]  /*4610*/  BRA.U !UP1, `(.L_x_24) ;  /* 0x0000000109fc7547 */ /* 0x000fea000b800000 */
[----:B------:R-:W1:Y:S01]  /*4620*/  LDCU.64 UR10, c[0x0][0x390] ;  /* 0x00007200ff0a77ac */ /* 0x000e620008000a00 */
[----:B------:R-:W-:Y:S01]  /*4630*/  USHF.R.S32.HI UR29, URZ, 0x1f, UR19 ;  /* 0x0000001fff1d7899 */ /* 0x000fe20008011413 */
[----:B------:R-:W-:Y:S01]  /*4640*/  UMOV UR6, UR16 ;  /* 0x0000001000067c82 */ /* 0x000fe20008000000 */
[----:B------:R-:W-:Y:S01]  /*4650*/  UMOV UR7, URZ ;  /* 0x000000ff00077c82 */ /* 0x000fe20008000000 */
[----:B------:R-:W-:Y:S02]  /*4660*/  UIADD3 UR32, UPT, UPT, UR19, 0x1, URZ ;  /* 0x0000000113207890 */ /* 0x000fe4000fffe0ff */
[----:B------:R-:W-:Y:S02]  /*4670*/  UIMAD.WIDE.U32 UR30, UR19, UR25, UR6 ;  /* 0x00000019131e72a5 */ /* 0x000fe4000f8e0006 */
[----:B------:R-:W-:Y:S02]  /*4680*/  UIMAD UR29, UR29, UR25, URZ ;  /* 0x000000191d1d72a4 */ /* 0x000fe4000f8e02ff */
[----:B------:R-:W-:-:S02]  /*4690*/  USHF.R.S32.HI UR34, URZ, 0x1f, UR32 ;  /* 0x0000001fff227899 */ /* 0x000fc40008011420 */
[----:B------:R-:W-:Y:S02]  /*46a0*/  UIADD3 UR31, UPT, UPT, UR31, UR29, URZ ;  /* 0x0000001d1f1f7290 */ /* 0x000fe4000fffe0ff */
[----:B-1----:R-:W-:Y:S02]  /*46b0*/  ULEA UR40, UP1, UR30, UR10, 0x2 ;  /* 0x0000000a1e287291 */ /* 0x002fe4000f8210ff */
[----:B------:R-:W-:Y:S02]  /*46c0*/  UIMAD UR36, UR34, UR25, URZ ;  /* 0x00000019222472a4 */ /* 0x000fe4000f8e02ff */
[----:B------:R-:W-:Y:S02]  /*46d0*/  ULEA.HI.X UR34, UR30, UR11, UR31, 0x2, UP1 ;  /* 0x0000000b1e227291 */ /* 0x000fe400088f141f */
[----:B------:R-:W-:Y:S01]  /*46e0*/  UIMAD.WIDE.U32 UR32, UR32, UR25, UR6 ;  /* 0x00000019202072a5 */ /* 0x000fe2000f8e0006 */
[----:B------:R-:W-:Y:S01]  /*46f0*/  IMAD.U32 R6, RZ, RZ, UR40 ;  /* 0x00000028ff067e24 */ /* 0x000fe2000f8e00ff */
[----:B------:R-:W-:-:S02]  /*4700*/  UIADD3 UR28, UPT, UPT, UR19, 0x2, URZ ;  /* 0x00000002131c7890 */ /* 0x000fc4000fffe0ff */
[----:B------:R-:W-:Y:S01]  /*4710*/  UIADD3 UR5, UPT, UPT, UR19, 0x3, URZ ;  /* 0x0000000313057890 */ /* 0x000fe2000fffe0ff */
[----:B0-----:R-:W-:Y:S01]  /*4720*/  IMAD.U32 R7, RZ, RZ, UR34 ;  /* 0x00000022ff077e24 */ /* 0x001fe2000f8e00ff */
[----:B------:R-:W-:Y:S02]  /*4730*/  ULEA UR37, UP1, UR32, UR10, 0x2 ;  /* 0x0000000a20257291 */ /* 0x000fe4000f8210ff */
[----:B------:R-:W-:Y:S02]  /*4740*/  UIADD3 UR31, UPT, UPT, UR33, UR36, URZ ;  /* 0x00000024211f7290 */ /* 0x000fe4000fffe0ff */
[----:B------:R-:W-:Y:S01]  /*4750*/  USHF.R.S32.HI UR35, URZ, 0x1f, UR28 ;  /* 0x0000001fff237899 */ /* 0x000fe2000801141c */
[----:B------:R-:W2:Y:S01]  /*4760*/  LDG.E.CONSTANT R22, desc[UR38][R6.64] ;  /* 0x0000002606167981 */ /* 0x000ea2000c1e9900 */
[----:B------:R-:W-:Y:S02]  /*4770*/  UIMAD.WIDE.U32 UR28, UR28, UR25, UR6 ;  /* 0x000000191c1c72a5 */ /* 0x000fe4000f8e0006 */
[----:B------:R-:W-:-:S02]  /*4780*/  USHF.R.S32.HI UR30, URZ, 0x1f, UR5 ;  /* 0x0000001fff1e7899 */ /* 0x000fc40008011405 */
[----:B------:R-:W-:Y:S02]  /*4790*/  UIMAD.WIDE.U32 UR6, UR5, UR25, UR6 ;  /* 0x00000019050672a5 */ /* 0x000fe4000f8e0006 */
[----:B------:R-:W-:Y:S02]  /*47a0*/  ULEA.HI.X UR32, UR32, UR11, UR31, 0x2, UP1 ;  /* 0x0000000b20207291 */ /* 0x000fe400088f141f */
[----:B------:R-:W-:Y:S01]  /*47b0*/  UIMAD UR5, UR35, UR25, URZ ;  /* 0x00000019230572a4 */ /* 0x000fe2000f8e02ff */
[----:B------:R-:W-:Y:S01]  /*47c0*/  MOV R8, UR37 ;  /* 0x0000002500087c02 */ /* 0x000fe20008000f00 */
[----:B------:R-:W-:Y:S02]  /*47d0*/  ULEA UR31, UP1, UR28, UR10, 0x2 ;  /* 0x0000000a1c1f7291 */ /* 0x000fe4000f8210ff */
[----:B------:R-:W-:Y:S01]  /*47e0*/  UIADD3 UR5, UPT, UPT, UR29, UR5, URZ ;  /* 0x000000051d057290 */ /* 0x000fe2000fffe0ff */
[----:B------:R-:W-:Y:S01]  /*47f0*/  IMAD.U32 R9, RZ, RZ, UR32 ;  /* 0x00000020ff097e24 */ /* 0x000fe2000f8e00ff */
[----:B------:R-:W-:-:S02]  /*4800*/  UIMAD UR30, UR30, UR25, URZ ;  /* 0x000000191e1e72a4 */ /* 0x000fc4000f8e02ff */
[----:B------:R-:W-:Y:S02]  /*4810*/  ULEA.HI.X UR28, UR28, UR11, UR5, 0x2, UP1 ;  /* 0x0000000b1c1c7291 */ /* 0x000fe400088f1405 */
[----:B------:R-:W3:Y:S01]  /*4820*/  LDG.E.CONSTANT R23, desc[UR38][R8.64] ;  /* 0x0000002608177981 */ /* 0x000ee2000c1e9900 */
[----:B------:R-:W-:Y:S01]  /*4830*/  ULEA UR10, UP1, UR6, UR10, 0x2 ;  /* 0x0000000a060a7291 */ /* 0x000fe2000f8210ff */
[----:B------:R-:W-:Y:S01]  /*4840*/  IMAD.U32 R16, RZ, RZ, UR31 ;  /* 0x0000001fff107e24 */ /* 0x000fe2000f8e00ff */
[----:B------:R-:W-:Y:S01]  /*4850*/  UIADD3 UR5, UPT, UPT, UR7, UR30, URZ ;  /* 0x0000001e07057290 */ /* 0x000fe2000fffe0ff */
[----:B------:R-:W-:-:S03]  /*4860*/  IMAD.U32 R17, RZ, RZ, UR28 ;  /* 0x0000001cff117e24 */ /* 0x000fc6000f8e00ff */
[----:B------:R-:W-:Y:S02]  /*4870*/  ULEA.HI.X UR6, UR6, UR11, UR5, 0x2, UP1 ;  /* 0x0000000b06067291 */ /* 0x000fe400088f1405 */
[----:B------:R-:W4:Y:S01]  /*4880*/  LDG.E.CONSTANT R16, desc[UR38][R16.64] ;  /* 0x0000002610107981 */ /* 0x000f22000c1e9900 */
[----:B------:R-:W-:-:S03]  /*4890*/  MOV R20, UR10 ;  /* 0x0000000a00147c02 */ /* 0x000fc60008000f00 */
[----:B------:R-:W-:-:S05]  /*48a0*/  IMAD.U32 R21, RZ, RZ, UR6 ;  /* 0x00000006ff157e24 */ /* 0x000fca000f8e00ff */
[----:B------:R-:W5:Y:S01]  /*48b0*/  LDG.E.CONSTANT R3, desc[UR38][R20.64] ;  /* 0x0000002614037981 */ /* 0x000f62000c1e9900 */
[----:B------:R-:W-:Y:S01]  /*48c0*/  UIADD3 UR19, UPT, UPT, UR19, 0x4, URZ ;  /* 0x0000000413137890 */ /* 0x000fe2000fffe0ff */
[----:B--2---:R-:W0:Y:S08]  /*48d0*/  F2F.F64.F32 R6, R22 ;  /* 0x0000001600067310 */ /* 0x004e300000201800 */
[----:B---3--:R-:W1:Y:S01]  /*48e0*/  F2F.F64.F32 R14, R23 ;  /* 0x00000017000e7310 */ /* 0x008e620000201800 */
[----:B0-----:R-:W-:-:S07]  /*48f0*/  DFMA R8, R4, -0.5, R6 ;  /* 0xbfe000000408782b */ /* 0x001fce0000000006 */
[----:B----4-:R-:W0:Y:S01]  /*4900*/  F2F.F64.F32 R6, R16 ;  /* 0x0000001000067310 */ /* 0x010e220000201800 */
[----:B------:R-:W-:Y:S02]  /*4910*/  DADD R12, R12, R8 ;  /* 0x000000000c0c7229 */ /* 0x000fe40000000008 */
[C---:B------:R-:W-:Y:S02]  /*4920*/  DFMA R8, R18.reuse, R8, R10 ;  /* 0x000000081208722b */ /* 0x040fe4000000000a */
[----:B------:R-:W-:Y:S02]  /*4930*/  DADD R18, R18, 1 ;  /* 0x3ff0000012127429 */ /* 0x000fe40000000000 */
[----:B-1----:R-:W-:Y:S01]  /*4940*/  DFMA R14, R4, -0.5, R14 ;  /* 0xbfe00000040e782b */ /* 0x002fe2000000000e */
[----:B-----5:R-:W1:Y:S07]  /*4950*/  F2F.F64.F32 R10, R3 ;  /* 0x00000003000a7310 */ /* 0x020e6e0000201800 */
[----:B------:R-:W-:-:S02]  /*4960*/  DFMA R8, R18, R14, R8 ;  /* 0x0000000e1208722b */ /* 0x000fc40000000008 */
[----:B------:R-:W-:Y:S02]  /*4970*/  DADD R12, R12, R14 ;  /* 0x000000000c0c7229 */ /* 0x000fe4000000000e */
[----:B0-----:R-:W-:Y:S02]  /*4980*/  DFMA R6, R4, -0.5, R6 ;  /* 0xbfe000000406782b */ /* 0x001fe40000000006 */
[----:B------:R-:W-:Y:S02]  /*4990*/  DADD R18, R18, 1 ;  /* 0x3ff0000012127429 */ /* 0x000fe40000000000 */
[----:B-1----:R-:W-:-:S04]  /*49a0*/  DFMA R10, R4, -0.5, R10 ;  /* 0xbfe00000040a782b */ /* 0x002fc8000000000a */
[----:B------:R-:W-:Y:S02]  /*49b0*/  DADD R12, R12, R6 ;  /* 0x000000000c0c7229 */ /* 0x000fe40000000006 */
[C---:B------:R-:W-:Y:S02]  /*49c0*/  DFMA R8, R18.reuse, R6, R8 ;  /* 0x000000061208722b */ /* 0x040fe40000000008 */
[----:B------:R-:W-:-:S04]  /*49d0*/  DADD R18, R18, 1 ;  /* 0x3ff0000012127429 */ /* 0x000fc80000000000 */
[----:B------:R-:W-:-:S04]  /*49e0*/  DADD R12, R12, R10 ;  /* 0x000000000c0c7229 */ /* 0x000fc8000000000a */
[C---:B------:R-:W-:Y:S02]  /*49f0*/  DFMA R10, R18.reuse, R10, R8 ;  /* 0x0000000a120a722b */ /* 0x040fe40000000008 */
[----:B------:R-:W-:-:S11]  /*4a00*/  DADD R18, R18, 1 ;  /* 0x3ff0000012127429 */ /* 0x000fd60000000000 */
.L_x_24:
[----:B------:R-:W-:Y:S05]  /*4a10*/  BRA.U !UP0, `(.L_x_23) ;  /* 0x0000000108d87547 */ /* 0x000fea000b800000 */
[----:B------:R-:W-:Y:S02]  /*4a20*/  ULOP3.LUT UP0, URZ, UR24, 0x3, URZ, 0xc0, !UPT ;  /* 0x0000000318ff7892 */ /* 0x000fe4000f80c0ff */
[----:B------:R-:W-:-:S04]  /*4a30*/  ULOP3.LUT UR5, UR24, 0x1, URZ, 0xc0, !UPT ;  /* 0x0000000118057892 */ /* 0x000fc8000f8ec0ff */
[----:B------:R-:W-:-:S03]  /*4a40*/  UISETP.NE.U32.AND UP1, UPT, UR5, 0x1, UPT ;  /* 0x000000010500788c */ /* 0x000fc6000bf25070 */
[----:B------:R-:W-:Y:S08]  /*4a50*/  BRA.U !UP0, `(.L_x_25) ;  /* 0x0000000108847547 */ /* 0x000ff0000b800000 */
[----:B------:R-:W1:Y:S01]  /*4a60*/  LDCU.64 UR28, c[0x0][0x390] ;  /* 0x00007200ff1c77ac */ /* 0x000e620008000a00 */
[----:B------:R-:W-:Y:S01]  /*4a70*/  USHF.R.S32.HI UR5, URZ, 0x1f, UR19 ;  /* 0x0000001fff057899 */ /* 0x000fe20008011413 */
[----:B------:R-:W-:Y:S01]  /*4a80*/  UMOV UR6, UR16 ;  /* 0x0000001000067c82 */ /* 0x000fe20008000000 */
[----:B------:R-:W-:Y:S02]  /*4a90*/  UMOV UR7, URZ ;  /* 0x000000ff00077c82 */ /* 0x000fe40008000000 */
[----:B------:R-:W-:Y:S02]  /*4aa0*/  UIMAD UR5, UR5, UR25, URZ ;  /* 0x00000019050572a4 */ /* 0x000fe4000f8e02ff */
[----:B------:R-:W-:Y:S02]  /*4ab0*/  UIMAD.WIDE.U32 UR10, UR19, UR25, UR6 ;  /* 0x00000019130a72a5 */ /* 0x000fe4000f8e0006 */
[----:B------:R-:W-:Y:S02]  /*4ac0*/  UIADD3 UR24, UPT, UPT, UR19, 0x1, URZ ;  /* 0x0000000113187890 */ /* 0x000fe4000fffe0ff */
[----:B------:R-:W-:-:S02]  /*4ad0*/  UIADD3 UR5, UPT, UPT, UR11, UR5, URZ ;  /* 0x000000050b057290 */ /* 0x000fc4000fffe0ff */
[----:B------:R-:W-:Y:S02]  /*4ae0*/  USHF.R.S32.HI UR30, URZ, 0x1f, UR24 ;  /* 0x0000001fff1e7899 */ /* 0x000fe40008011418 */
[----:B-1----:R-:W-:Y:S02]  /*4af0*/  ULEA UR11, UP0, UR10, UR28, 0x2 ;  /* 0x0000001c0a0b7291 */ /* 0x002fe4000f8010ff */
[----:B------:R-:W-:Y:S02]  /*4b00*/  UIMAD.WIDE.U32 UR6, UR24, UR25, UR6 ;  /* 0x00000019180672a5 */ /* 0x000fe4000f8e0006 */
[----:B------:R-:W-:Y:S02]  /*4b10*/  ULEA.HI.X UR5, UR10, UR29, UR5, 0x2, UP0 ;  /* 0x0000001d0a057291 */ /* 0x000fe400080f1405 */
[----:B------:R-:W-:Y:S01]  /*4b20*/  UIMAD UR30, UR30, UR25, URZ ;  /* 0x000000191e1e72a4 */ /* 0x000fe2000f8e02ff */
[----:B------:R-:W-:Y:S01]  /*4b30*/  IMAD.U32 R6, RZ, RZ, UR11 ;  /* 0x0000000bff067e24 */ /* 0x000fe2000f8e00ff */
[----:B------:R-:W-:-:S02]  /*4b40*/  ULEA UR28, UP0, UR6, UR28, 0x2 ;  /* 0x0000001c061c7291 */ /* 0x000fc4000f8010ff */
[----:B------:R-:W-:Y:S01]  /*4b50*/  UIADD3 UR30, UPT, UPT, UR7, UR30, URZ ;  /* 0x0000001e071e7290 */ /* 0x000fe2000fffe0ff */
[----:B0-----:R-:W-:-:S03]  /*4b60*/  IMAD.U32 R7, RZ, RZ, UR5 ;  /* 0x00000005ff077e24 */ /* 0x001fc6000f8e00ff */
[----:B------:R-:W-:Y:S02]  /*4b70*/  ULEA.HI.X UR30, UR6, UR29, UR30, 0x2, UP0 ;  /* 0x0000001d061e7291 */ /* 0x000fe400080f141e */
[----:B------:R-:W2:Y:S01]  /*4b80*/  LDG.E.CONSTANT R6, desc[UR38][R6.64] ;  /* 0x0000002606067981 */ /* 0x000ea2000c1e9900 */
[----:B------:R-:W-:-:S03]  /*4b90*/  MOV R14, UR28 ;  /* 0x0000001c000e7c02 */ /* 0x000fc60008000f00 */
[----:B------:R-:W-:-:S05]  /*4ba0*/  IMAD.U32 R15, RZ, RZ, UR30 ;  /* 0x0000001eff0f7e24 */ /* 0x000fca000f8e00ff */
[----:B------:R-:W3:Y:S01]  /*4bb0*/  LDG.E.CONSTANT R14, desc[UR38][R14.64] ;  /* 0x000000260e0e7981 */ /* 0x000ee2000c1e9900 */
[----:B------:R-:W-:Y:S01]  /*4bc0*/  UIADD3 UR19, UPT, UPT, UR19, 0x2, URZ ;  /* 0x0000000213137890 */ /* 0x000fe2000fffe0ff */
[----:B--2---:R-:W0:Y:S08]  /*4bd0*/  F2F.F64.F32 R8, R6 ;  /* 0x0000000600087310 */ /* 0x004e300000201800 */
[----:B---3--:R-:W1:Y:S01]  /*4be0*/  F2F.F64.F32 R16, R14 ;  /* 0x0000000e00107310 */ /* 0x008e620000201800 */
[----:B0-----:R-:W-:-:S08]  /*4bf0*/  DFMA R8, R4, -0.5, R8 ;  /* 0xbfe000000408782b */ /* 0x001fd00000000008 */
[----:B------:R-:W-:Y:S02]  /*4c00*/  DFMA R10, R18, R8, R10 ;  /* 0x00000008120a722b */ /* 0x000fe4000000000a */
[----:B-1----:R-:W-:Y:S02]  /*4c10*/  DFMA R16, R4, -0.5, R16 ;  /* 0xbfe000000410782b */ /* 0x002fe40000000010 */
[----:B------:R-:W-:Y:S02]  /*4c20*/  DADD R18, R18, 1 ;  /* 0x3ff0000012127429 */ /* 0x000fe40000000000 */
[----:B------:R-:W-:-:S06]  /*4c30*/  DADD R12, R12, R8 ;  /* 0x000000000c0c7229 */ /* 0x000fcc0000000008 */
[----:B------:R-:W-:Y:S02]  /*4c40*/  DFMA R10, R18, R16, R10 ;  /* 0x00000010120a722b */ /* 0x000fe4000000000a */
[----:B------:R-:W-:Y:S02]  /*4c50*/  DADD R12, R12, R16 ;  /* 0x000000000c0c7229 */ /* 0x000fe40000000010 */
[----:B------:R-:W-:-:S11]  /*4c60*/  DADD R18, R18, 1 ;  /* 0x3ff0000012127429 */ /* 0x000fd60000000000 */
.L_x_25:
[----:B------:R-:W-:Y:S05]  /*4c70*/  BRA.U !UP1, `(.L_x_23) ;  /* 0x0000000109407547 */ /* 0x000fea000b800000 */
[----:B------:R-:W1:Y:S01]  /*4c80*/  LDCU.64 UR10, c[0x0][0x390] ;  /* 0x00007200ff0a77ac */ /* 0x000e620008000a00 */
[----:B------:R-:W-:Y:S01]  /*4c90*/  USHF.R.S32.HI UR5, URZ, 0x1f, UR19 ;  /* 0x0000001fff057899 */ /* 0x000fe20008011413 */
[----:B------:R-:W-:Y:S01]  /*4ca0*/  UMOV UR6, UR16 ;  /* 0x0000001000067c82 */ /* 0x000fe20008000000 */
[----:B------:R-:W-:Y:S02]  /*4cb0*/  UMOV UR7, URZ ;  /* 0x000000ff00077c82 */ /* 0x000fe40008000000 */
[----:B------:R-:W-:Y:S02]  /*4cc0*/  UIMAD UR5, UR5, UR25, URZ ;  /* 0x00000019050572a4 */ /* 0x000fe4000f8e02ff */
[----:B------:R-:W-:-:S04]  /*4cd0*/  UIMAD.WIDE.U32 UR6, UR19, UR25, UR6 ;  /* 0x00000019130672a5 */ /* 0x000fc8000f8e0006 */
[----:B------:R-:W-:Y:S02]  /*4ce0*/  UIADD3 UR7, UPT, UPT, UR7, UR5, URZ ;  /* 0x0000000507077290 */ /* 0x000fe4000fffe0ff */
[----:B-1----:R-:W-:-:S04]  /*4cf0*/  ULEA UR5, UP0, UR6, UR10, 0x2 ;  /* 0x0000000a06057291 */ /* 0x002fc8000f8010ff */
[----:B------:R-:W-:Y:S02]  /*4d00*/  ULEA.HI.X UR6, UR6, UR11, UR7, 0x2, UP0 ;  /* 0x0000000b06067291 */ /* 0x000fe400080f1407 */
[----:B0-----:R-:W-:-:S04]  /*4d10*/  IMAD.U32 R8, RZ, RZ, UR5 ;  /* 0x00000005ff087e24 */ /* 0x001fc8000f8e00ff */
[----:B------:R-:W-:-:S05]  /*4d20*/  IMAD.U32 R9, RZ, RZ, UR6 ;  /* 0x00000006ff097e24 */ /* 0x000fca000f8e00ff */
[----:B------:R-:W2:Y:S02]  /*4d30*/  LDG.E.CONSTANT R8, desc[UR38][R8.64] ;  /* 0x0000002608087981 */ /* 0x000ea4000c1e9900 */
[----:B--2---:R-:W0:Y:S02]  /*4d40*/  F2F.F64.F32 R6, R8 ;  /* 0x0000000800067310 */ /* 0x004e240000201800 */
[----:B0-----:R-:W-:-:S08]  /*4d50*/  DFMA R6, R4, -0.5, R6 ;  /* 0xbfe000000406782b */ /* 0x001fd00000000006 */
[----:B------:R-:W-:Y:S02]  /*4d60*/  DFMA R10, R6, R18, R10 ;  /* 0x00000012060a722b */ /* 0x000fe4000000000a */
[----:B------:R-:W-:-:S11]  /*4d70*/  DADD R12, R12, R6 ;  /* 0x000000000c0c7229 */ /* 0x000fd60000000006 */
.L_x_23:
[----:B------:R-:W1:Y:S01]  /*4d80*/  LDCU UR5, c[0x0][0x3a8] ;  /* 0x00007500ff0577ac */ /* 0x000e620008000800 */
[----:B------:R-:W2:Y:S01]  /*4d90*/  LDC R3, c[0x0][0x3a0] ;  /* 0x0000e800ff037b82 */ /* 0x000ea20000000800 */
[----:B------:R-:W-:-:S04]  /*4da0*/  UIADD3 UR8, UP0, UPT, UR26, UR8, URZ ;  /* 0x000000081a087290 */ /* 0x000fc8000ff1e0ff */
[----:B------:R-:W-:Y:S02]  /*4db0*/  UIADD3.X UR9, UPT, UPT, UR27, UR9, URZ, UP0, !UPT ;  /* 0x000000091b097290 */ /* 0x000fe400087fe4ff */
[----:B-1----:R-:W-:Y:S02]  /*4dc0*/  UIADD3 UR6, UPT, UPT, UR5, -0x1, URZ ;  /* 0xffffffff05067890 */ /* 0x002fe4000fffe0ff */
[----:B0-----:R-:W0:Y:S01]  /*4dd0*/  I2F.F64.U32 R6, UR5 ;  /* 0x0000000500067d12 */ /* 0x001e220008201800 */
[----:B------:R-:W1:Y:S01]  /*4de0*/  LDCU UR5, c[0x0][0x3a8] ;  /* 0x00007500ff0577ac */ /* 0x000e620008000800 */
[----:B--2---:R-:W-:-:S06]  /*4df0*/  IMAD R3, R3, UR18, RZ ;  /* 0x0000001203037c24 */ /* 0x004fcc000f8e02ff */
[----:B------:R-:W2:Y:S01]  /*4e00*/  I2F.F64.U32 R4, UR6 ;  /* 0x0000000600047d12 */ /* 0x000ea20008201800 */
[----:B0-----:R-:W-:-:S07]  /*4e10*/  DMUL R6, R6, 0.5 ;  /* 0x3fe0000006067828 */ /* 0x001fce0000000000 */
[----:B-1----:R-:W0:Y:S01]  /*4e20*/  I2F.F64.U32 R8, UR5 ;  /* 0x0000000500087d12 */ /* 0x002e220008201800 */
[----:B--2---:R-:W-:-:S08]  /*4e30*/  DMUL R14, R6, R4 ;  /* 0x00000004060e7228 */ /* 0x004fd00000000000 */
[----:B------:R-:W-:-:S08]  /*4e40*/  DMUL R6, R14, R12 ;  /* 0x0000000c0e067228 */ /* 0x000fd00000000000 */
[----:B0-----:R-:W-:-:S08]  /*4e50*/  DFMA R6, R8, R10, -R6 ;  /* 0x0000000a0806722b */ /* 0x001fd00000000806 */
[----:B------:R-:W-:-:S08]  /*4e60*/  DMUL R6, R6, UR12 ;  /* 0x0000000c06067c28 */ /* 0x000fd00008000000 */
[----:B------:R-:W-:-:S08]  /*4e70*/  DFMA R12, -R14, R6, R12 ;  /* 0x000000060e0c722b */ /* 0x000fd0000000010c */
[----:B------:R-:W-:-:S08]  /*4e80*/  DMUL R12, R12, UR14 ;  /* 0x0000000e0c0c7c28 */ /* 0x000fd00008000000 */
[----:B------:R-:W-:Y:S01]  /*4e90*/  DFMA R12, R4, R6, R12 ;  /* 0x00000006040c722b */ /* 0x000fe2000000000c */
[----:B------:R-:W-:Y:S01]  /*4ea0*/  MOV R4, UR8 ;  /* 0x0000000800047c02 */ /* 0x000fe20008000f00 */
[----:B------:R-:W-:-:S04]  /*4eb0*/  IMAD.U32 R5, RZ, RZ, UR9 ;  /* 0x00000009ff057e24 */ /* 0x000fc8000f8e00ff */
[----:B------:R-:W-:-:S04]  /*4ec0*/  IMAD.WIDE.U32 R4, R3, 0x4, R4 ;  /* 0x0000000403047825 */ /* 0x000fc800078e0004 */
[----:B------:R-:W0:Y:S02]  /*4ed0*/  F2F.F32.F64 R13, R12 ;  /* 0x0000000c000d7310 */ /* 0x000e240000301000 */
[----:B0-----:R0:W-:Y:S01]  /*4ee0*/  STG.E desc[UR38][R4.64], R13 ;  /* 0x0000000d04007986 */ /* 0x0011e2000c101926 */
[----:B------:R-:W-:Y:S05]  /*4ef0*/  BRA `(.L_x_26) ;  /* 0x0000000000487947 */ /* 0x000fea0003800000 */
.L_x_20:
[----:B------:R-:W0:Y:S01]  /*4f00*/  LDCU.128 UR8, c[0x0][0x3c0] ;  /* 0x00007800ff0877ac */ /* 0x000e220008000c00 */
[----:B------:R-:W1:Y:S01]  /*4f10*/  LDC R3, c[0x0][0x3a0] ;  /* 0x0000e800ff037b82 */ /* 0x000e620000000800 */
[----:B------:R-:W-:Y:S01]  /*4f20*/  IMAD.MOV.U32 R9, RZ, RZ, 0x7fffffff ;  /* 0x7fffffffff097424 */ /* 0x000fe200078e00ff */
[----:B------:R-:W-:Y:S02]  /*4f30*/  USHF.L.U32 UR5, UR16, 0x2, URZ ;  /* 0x0000000210057899 */ /* 0x000fe400080006ff */
[----:B------:R-:W-:Y:S02]  /*4f40*/  USHF.R.U32.HI UR6, URZ, 0x1e, UR16 ;  /* 0x0000001eff067899 */ /* 0x000fe40008011610 */
[----:B0-----:R-:W-:Y:S02]  /*4f50*/  UIADD3 UR8, UP1, UPT, UR5, UR8, URZ ;  /* 0x0000000805087290 */ /* 0x001fe4000ff3e0ff */
[----:B------:R-:W-:Y:S02]  /*4f60*/  UIADD3 UR10, UP0, UPT, UR5, UR10, URZ ;  /* 0x0000000a050a7290 */ /* 0x000fe4000ff1e0ff */
[----:B------:R-:W-:-:S02]  /*4f70*/  UIADD3.X UR9, UPT, UPT, UR6, UR9, URZ, UP1, !UPT ;  /* 0x0000000906097290 */ /* 0x000fc40008ffe4ff */
[----:B------:R-:W-:Y:S01]  /*4f80*/  UIADD3.X UR11, UPT, UPT, UR6, UR11, URZ, UP0, !UPT ;  /* 0x0000000b060b7290 */ /* 0x000fe200087fe4ff */
[----:B------:R-:W-:Y:S02]  /*4f90*/  IMAD.U32 R4, RZ, RZ, UR8 ;  /* 0x00000008ff047e24 */ /* 0x000fe4000f8e00ff */
[----:B-1----:R-:W-:Y:S01]  /*4fa0*/  IMAD R3, R3, UR18, RZ ;  /* 0x0000001203037c24 */ /* 0x002fe2000f8e02ff */
[----:B------:R-:W-:Y:S01]  /*4fb0*/  MOV R5, UR9 ;  /* 0x0000000900057c02 */ /* 0x000fe20008000f00 */
[----:B------:R-:W-:Y:S02]  /*4fc0*/  IMAD.U32 R6, RZ, RZ, UR10 ;  /* 0x0000000aff067e24 */ /* 0x000fe4000f8e00ff */
[----:B------:R-:W-:Y:S02]  /*4fd0*/  IMAD.U32 R7, RZ, RZ, UR11 ;  /* 0x0000000bff077e24 */ /* 0x000fe4000f8e00ff */
[----:B------:R-:W-:-:S04]  /*4fe0*/  IMAD.WIDE.U32 R4, R3, 0x4, R4 ;  /* 0x0000000403047825 */ /* 0x000fc800078e0004 */
[----:B------:R-:W-:Y:S01]  /*4ff0*/  IMAD.WIDE.U32 R6, R3, 0x4, R6 ;  /* 0x0000000403067825 */ /* 0x000fe200078e0006 */
[----:B------:R1:W-:Y:S04]  /*5000*/  STG.E desc[UR38][R4.64], R9 ;  /* 0x0000000904007986 */ /* 0x0003e8000c101926 */
[----:B------:R1:W-:Y:S02]  /*5010*/  STG.E desc[UR38][R6.64], R9 ;  /* 0x0000000906007986 */ /* 0x0003e4000c101926 */
.L_x_26:
[----:B------:R-:W2:Y:S01]  /*5020*/  LDCU UR6, c[0x0][0x3a4] ;  /* 0x00007480ff0677ac */ /* 0x000ea20008000800 */
[----:B------:R-:W-:-:S04]  /*5030*/  UIADD3 UR5, UPT, UPT, UR18, 0x1, URZ ;  /* 0x0000000112057890 */ /* 0x000fc8000fffe0ff */
[----:B--2---:R-:W-:-:S06]  /*5040*/  UISETP.NE.AND UP0, UPT, UR5, UR6, UPT ;  /* 0x000000060500728c */ /* 0x004fcc000bf05270 */
[----:B------:R-:W-:-:S13]  /*5050*/  PLOP3.LUT P1, PT, PT, PT, UP0, 0x80, 0x8 ;  /* 0x000000000008781c */ /* 0x000fda0003f2f008 */
[----:B------:R-:W-:Y:S05]  /*5060*/  @!P1 EXIT ;  /* 0x000000000000994d */ /* 0x000fea0003800000 */
[----:B------:R-:W-:Y:S01]  /*5070*/  VIADD R2, R2, 0x1 ;  /* 0x0000000102027836 */ /* 0x000fe20000000000 */
[----:B------:R-:W-:Y:S01]  /*5080*/  IADD3 R0, PT, PT, R0, 0x1, RZ ;  /* 0x0000000100007810 */ /* 0x000fe20007ffe0ff */
[----:B------:R-:W-:Y:S01]  /*5090*/  UIADD3 UR4, UPT, UPT, UR4, 0x1, URZ ;  /* 0x0000000104047890 */ /* 0x000fe2000fffe0ff */
[----:B------:R-:W-:Y:S01]  /*50a0*/  UMOV UR18, UR5 ;  /* 0x0000000500127c82 */ /* 0x000fe20008000000 */
[----:B------:R-:W-:Y:S10]  /*50b0*/  BRA `(.L_x_27) ;  /* 0xffffffc400847947 */ /* 0x000ff4000383ffff */
.L_x_15:
[----:B------:R-:W0:Y:S01]  /*50c0*/  LDCU UR4, c[0x0][0x3b8] ;  /* 0x00007700ff0477ac */ /* 0x000e220008000800 */
[----:B------:R-:W4:Y:S01]  /*50d0*/  LDCU UR5, c[0x0][0x3b0] ;  /* 0x00007600ff0577ac */ /* 0x000f220008000800 */
[----:B------:R-:W5:Y:S01]  /*50e0*/  LDCU UR11, c[0x0][0x3b4] ;  /* 0x00007680ff0b77ac */ /* 0x000f620008000800 */
[----:B------:R-:W3:Y:S01]  /*50f0*/  LDCU UR10, c[0x0][0x3a8] ;  /* 0x00007500ff0a77ac */ /* 0x000ee20008000800 */
[----:B------:R-:W3:Y:S01]  /*5100*/  LDCU UR19, c[0x0][0x3ac] ;  /* 0x00007580ff1377ac */ /* 0x000ee20008000800 */
[----:B012---:R-:W0:Y:S01]  /*5110*/  F2F.F64.F32 R10, UR4 ;  /* 0x00000004000a7d10 */ /* 0x007e220008201800 */
[----:B------:R-:W-:-:S07]  /*5120*/  UIADD3 UR17, UPT, UPT, UR8, -UR17, -UR9 ;  /* 0x8000001108117290 */ /* 0x000fce000fffe809 */
[----:B----4-:R-:W1:Y:S01]  /*5130*/  F2F.F64.F32 R6, UR5 ;  /* 0x0000000500067d10 */ /* 0x010e620008201800 */
[----:B------:R-:W2:Y:S01]  /*5140*/  LDCU.128 UR4, c[0x0][0x3c0] ;  /* 0x00007800ff0477ac */ /* 0x000ea20008000c00 */
[----:B0-----:R-:W-:-:S06]  /*5150*/  DMUL R10, R10, R10 ;  /* 0x0000000a0a0a7228 */ /* 0x001fcc0000000000 */
[----:B-----5:R-:W0:Y:S01]  /*5160*/  F2F.F64.F32 R14, UR11 ;  /* 0x0000000b000e7d10 */ /* 0x020e220008201800 */
[----:B---3--:R-:W-:Y:S01]  /*5170*/  UIADD3 UR11, UPT, UPT, UR10, -0x1, URZ ;  /* 0xffffffff0a0b7890 */ /* 0x008fe2000fffe0ff */
[----:B-1----:R-:W-:-:S06]  /*5180*/  DMUL R6, R6, R6 ;  /* 0x0000000606067228 */ /* 0x002fcc0000000000 */
[----:B------:R-:W1:Y:S01]  /*5190*/  I2F.F64.U32 R2, UR10 ;  /* 0x0000000a00027d12 */ /* 0x000e620008201800 */
[----:B------:R-:W-:Y:S02]  /*51a0*/  USHF.L.U32 UR10, UR16, 0x2, URZ ;  /* 0x00000002100a7899 */ /* 0x000fe400080006ff */
[----:B------:R-:W-:Y:S02]  /*51b0*/  USHF.R.U32.HI UR16, URZ, 0x1e, UR16 ;  /* 0x0000001eff107899 */ /* 0x000fe40008011610 */
[----:B--2---:R-:W-:Y:S02]  /*51c0*/  UIADD3 UR8, UP0, UPT, UR10, UR4, URZ ;  /* 0x000000040a087290 */ /* 0x004fe4000ff1e0ff */
[----:B------:R-:W-:Y:S01]  /*51d0*/  UIADD3 UR4, UPT, UPT, UR17, 0x1, URZ ;  /* 0x0000000111047890 */ /* 0x000fe2000fffe0ff */
[----:B------:R-:W2:Y:S01]  /*51e0*/  F2F.F64.F32 R12, UR19 ;  /* 0x00000013000c7d10 */ /* 0x000ea20008201800 */
[----:B------:R-:W-:Y:S01]  /*51f0*/  UIADD3 UR10, UP1, UPT, UR10, UR6, URZ ;  /* 0x000000060a0a7290 */ /* 0x000fe2000ff3e0ff */
[----:B0-----:R-:W-:Y:S01]  /*5200*/  DMUL R14, R14, R14 ;  /* 0x0000000e0e0e7228 */ /* 0x001fe20000000000 */
[----:B------:R-:W-:-:S02]  /*5210*/  UIADD3.X UR6, UPT, UPT, UR16, UR5, URZ, UP0, !UPT ;  /* 0x0000000510067290 */ /* 0x000fc400087fe4ff */
[----:B------:R-:W-:Y:S01]  /*5220*/  ULOP3.LUT UP0, UR5, UR4, 0x3, URZ, 0xc0, !UPT ;  /* 0x0000000304057892 */ /* 0x000fe2000f80c0ff */
[----:B-1----:R-:W-:Y:S02]  /*5230*/  DMUL R16, R2, 0.5 ;  /* 0x3fe0000002107828 */ /* 0x002fe40000000000 */
[----:B------:R-:W0:Y:S01]  /*5240*/  I2F.F64.U32 R8, UR11 ;  /* 0x0000000b00087d12 */ /* 0x000e220008201800 */
[----:B------:R-:W-:Y:S01]  /*5250*/  UIADD3.X UR7, UPT, UPT, UR16, UR7, URZ, UP1, !UPT ;  /* 0x0000000710077290 */ /* 0x000fe20008ffe4ff */
[----:B------:R-:W-:Y:S02]  /*5260*/  IMAD.U32 R2, RZ, RZ, UR8 ;  /* 0x00000008ff027e24 */ /* 0x000fe4000f8e00ff */
[----:B------:R-:W-:Y:S02]  /*5270*/  IMAD.U32 R4, RZ, RZ, UR10 ;  /* 0x0000000aff047e24 */ /* 0x000fe4000f8e00ff */
[----:B------:R-:W-:Y:S01]  /*5280*/  IMAD.U32 R3, RZ, RZ, UR6 ;  /* 0x00000006ff037e24 */ /* 0x000fe2000f8e00ff */
[----:B--2---:R-:W-:Y:S01]  /*5290*/  DMUL R12, R12, R12 ;  /* 0x0000000c0c0c7228 */ /* 0x004fe20000000000 */
[----:B------:R-:W-:Y:S01]  /*52a0*/  MOV R5, UR7 ;  /* 0x0000000700057c02 */ /* 0x000fe20008000f00 */
[----:B0-----:R-:W-:Y:S01]  /*52b0*/  DMUL R16, R16, R8 ;  /* 0x0000000810107228 */ /* 0x001fe20000000000 */
[----:B------:R-:W-:Y:S10]  /*52c0*/  BRA.U !UP0, `(.L_x_28) ;  /* 0x0000000108bc7547 */ /* 0x000ff4000b800000 */
[----:B------:R-:W-:Y:S01]  /*52d0*/  DMUL R18, RZ, UR14 ;  /* 0x0000000eff127c28 */ /* 0x000fe20008000000 */
[----:B------:R-:W-:Y:S01]  /*52e0*/  UMOV UR4, URZ ;  /* 0x000000ff00047c82 */ /* 0x000fe20008000000 */
[----:B------:R-:W-:-:S06]  /*52f0*/  DFMA R24, -RZ, R16, RZ ;  /* 0x00000010ff18722b */ /* 0x000fcc00000001ff */
[----:B------:R-:W-:Y:S02]  /*5300*/  DMUL R20, R18, R18 ;  /* 0x0000001212147228 */ /* 0x000fe40000000000 */
[----:B------:R-:W-:-:S06]  /*5310*/  DMUL R24, R24, UR12 ;  /* 0x0000000c18187c28 */ /* 0x000fcc0008000000 */
[----:B------:R-:W-:Y:S01]  /*5320*/  DADD R22, R18, -R20 ;  /* 0x0000000012167229 */ /* 0x000fe20000000814 */
[----:B------:R-:W-:Y:S01]  /*5330*/  CS2R R18, SRZ ;  /* 0x0000000000127805 */ /* 0x000fe2000001ff00 */
[----:B------:R-:W-:-:S06]  /*5340*/  DFMA R26, -R16, R24, RZ ;  /* 0x00000018101a722b */ /* 0x000fcc00000001ff */
[----:B------:R-:W-:Y:S02]  /*5350*/  DSETP.MAX.AND P1, P2, RZ, R22, PT ;  /* 0x00000016ff00722a */ /* 0x000fe40003a2f000 */
[----:B------:R-:W-:Y:S01]  /*5360*/  IMAD.MOV.U32 R0, RZ, RZ, R23 ;  /* 0x000000ffff007224 */ /* 0x000fe200078e0017 */
[----:B------:R-:W-:-:S03]  /*5370*/  DMUL R26, R26, UR14 ;  /* 0x0000000e1a1a7c28 */ /* 0x000fc60008000000 */
[----:B------:R-:W-:Y:S01]  /*5380*/  SEL R18, R18, R22, P1 ;  /* 0x0000001612127207 */ /* 0x000fe20000800000 */
[----:B------:R-:W-:Y:S01]  /*5390*/  DMUL R22, R20, R6 ;  /* 0x0000000614167228 */ /* 0x000fe20000000000 */
[----:B------:R-:W-:-:S03]  /*53a0*/  FSEL R19, R19, R0, P1 ;  /* 0x0000000013137208 */ /* 0x000fc60000800000 */
[----:B------:R-:W-:Y:S02]  /*53b0*/  DFMA R24, R8, R24, R26 ;  /* 0x000000180818722b */ /* 0x000fe4000000001a */
[----:B------:R-:W0:Y:S01]  /*53c0*/  LDC R26, c[0x0][0x3a0] ;  /* 0x0000e800ff1a7b82 */ /* 0x000e220000000800 */
[----:B------:R-:W-:Y:S01]  /*53d0*/  @P2 LOP3.LUT R19, R0, 0x80000, RZ, 0xfc, !PT ;  /* 0x0008000000132812 */ /* 0x000fe200078efcff */
[----:B------:R-:W-:-:S05]  /*53e0*/  IMAD.MOV.U32 R0, RZ, RZ, 0x40000000 ;  /* 0x40000000ff007424 */ /* 0x000fca00078e00ff */
[----:B------:R-:W-:-:S08]  /*53f0*/  DMUL R18, R12, R18 ;  /* 0x000000120c127228 */ /* 0x000fd00000000000 */
[----:B------:R-:W-:Y:S02]  /*5400*/  DSETP.GTU.AND P2, PT, R18, R22, PT ;  /* 0x000000161200722a */ /* 0x000fe40003f4c000 */
[----:B------:R-:W-:Y:S02]  /*5410*/  DMUL R22, R14, R20 ;  /* 0x000000140e167228 */ /* 0x000fe40000000000 */
[----:B------:R-:W-:-:S06]  /*5420*/  DMUL R20, R20, R10 ;  /* 0x0000000a14147228 */ /* 0x000fcc0000000000 */
[----:B------:R-:W-:-:S06]  /*5430*/  DSETP.GTU.AND P1, PT, R18, R22, PT ;  /* 0x000000161200722a */ /* 0x000fcc0003f2c000 */
[----:B------:R-:W-:Y:S01]  /*5440*/  FSEL R0, R0, 1.875, !P1 ;  /* 0x3ff0000000007808 */ /* 0x000fe20004800000 */
[----:B------:R-:W-:-:S03]  /*5450*/  DSETP.GT.AND P1, PT, R18, R20, PT ;  /* 0x000000141200722a */ /* 0x000fc60003f24000 */
[----:B------:R-:W-:Y:S02]  /*5460*/  FSEL R18, R0, 2.125, P2 ;  /* 0x4008000000127808 */ /* 0x000fe40001000000 */
[----:B------:R1:W2:Y:S02]  /*5470*/  F2F.F32.F64 R0, R24 ;  /* 0x0000001800007310 */ /* 0x0002a40000301000 */
[----:B------:R-:W-:Y:S01]  /*5480*/  FSEL R19, R18, RZ, !P1 ;  /* 0x000000ff12137208 */ /* 0x000fe20004800000 */
[----:B------:R-:W-:-:S06]  /*5490*/  IMAD.MOV.U32 R18, RZ, RZ, RZ ;  /* 0x000000ffff127224 */ /* 0x000fcc00078e00ff */
[----:B------:R1:W3:Y:S02]  /*54a0*/  F2F.F32.F64 R18, R18 ;  /* 0x0000001200127310 */ /* 0x0002e40000301000 */
.L_x_31:
[----:B------:R-:W-:-:S04]  /*54b0*/  UIADD3 UR4, UPT, UPT, UR4, 0x1, URZ ;  /* 0x0000000104047890 */ /* 0x000fc8000fffe0ff */
[----:B------:R-:W-:Y:S01]  /*54c0*/  UISETP.NE.AND UP0, UPT, UR4, UR5, UPT ;  /* 0x000000050400728c */ /* 0x000fe2000bf05270 */
[----:B0---4-:R-:W-:Y:S10]  /*54d0*/  @P0 BRA `(.L_x_29) ;  /* 0x0000000000180947 */ /* 0x011ff40003800000 */
[----:B0-----:R-:W-:-:S04]  /*54e0*/  IMAD R23, R26, UR18, RZ ;  /* 0x000000121a177c24 */ /* 0x001fc8000f8e02ff */
[----:B------:R-:W-:-:S04]  /*54f0*/  IMAD.WIDE.U32 R20, R23, 0x4, R4 ;  /* 0x0000000417147825 */ /* 0x000fc800078e0004 */
[----:B------:R-:W-:Y:S01]  /*5500*/  IMAD.WIDE.U32 R22, R23, 0x4, R2 ;  /* 0x0000000417167825 */ /* 0x000fe200078e0002 */
[----:B---3--:R0:W-:Y:S04]  /*5510*/  STG.E desc[UR38][R20.64], R18 ;  /* 0x0000001214007986 */ /* 0x0081e8000c101926 */
[----:B--2---:R0:W-:Y:S01]  /*5520*/  STG.E desc[UR38][R22.64], R0 ;  /* 0x0000000016007986 */ /* 0x0041e2000c101926 */
[----:B------:R-:W-:Y:S05]  /*5530*/  BRA `(.L_x_30) ;  /* 0x0000000000187947 */ /* 0x000fea0003800000 */
.L_x_29:
[----:B0-----:R-:W-:Y:S01]  /*5540*/  IMAD R23, R26, UR18, RZ ;  /* 0x000000121a177c24 */ /* 0x001fe2000f8e02ff */
[----:B-1----:R-:W-:-:S03]  /*5550*/  MOV R19, 0x7fffffff ;  /* 0x7fffffff00137802 */ /* 0x002fc60000000f00 */
[----:B------:R-:W-:-:S04]  /*5560*/  IMAD.WIDE.U32 R20, R23, 0x4, R2 ;  /* 0x0000000417147825 */ /* 0x000fc800078e0002 */
[----:B------:R-:W-:Y:S01]  /*5570*/  IMAD.WIDE.U32 R22, R23, 0x4, R4 ;  /* 0x0000000417167825 */ /* 0x000fe200078e0004 */
[----:B------:R4:W-:Y:S04]  /*5580*/  STG.E desc[UR38][R20.64], R19 ;  /* 0x0000001314007986 */ /* 0x0009e8000c101926 */
[----:B------:R4:W-:Y:S02]  /*5590*/  STG.E desc[UR38][R22.64], R19 ;  /* 0x0000001316007986 */ /* 0x0009e4000c101926 */
.L_x_30:
[----:B------:R-:W-:Y:S01]  /*55a0*/  UIADD3 UR18, UPT, UPT, UR18, 0x1, URZ ;  /* 0x0000000112127890 */ /* 0x000fe2000fffe0ff */
[----:B------:R-:W-:Y:S11]  /*55b0*/  BRA.U UP0, `(.L_x_31) ;  /* 0xfffffffd00bc7547 */ /* 0x000ff6000b83ffff */
.L_x_28:
[----:B------:R-:W-:-:S06]  /*55c0*/  UISETP.GE.U32.AND UP0, UPT, UR17, 0x3, UPT ;  /* 0x000000031100788c */ /* 0x000fcc000bf06070 */
[----:B------:R-:W-:-:S13]  /*55d0*/  PLOP3.LUT P1, PT, PT, PT, UP0, 0x80, 0x8 ;  /* 0x000000000008781c */ /* 0x000fda0003f2f008 */
[----:B------:R-:W-:Y:S05]  /*55e0*/  @!P1 EXIT ;  /* 0x000000000000994d */ /* 0x000fea0003800000 */
[----:B-1----:R-:W-:Y:S01]  /*55f0*/  DMUL R24, RZ, UR14 ;  /* 0x0000000eff187c28 */ /* 0x002fe20008000000 */
[----:B0---4-:R-:W-:Y:S01]  /*5600*/  CS2R R22, SRZ ;  /* 0x0000000000167805 */ /* 0x011fe2000001ff00 */
[----:B------:R-:W-:Y:S01]  /*5610*/  DFMA R20, -RZ, R16, RZ ;  /* 0x00000010ff14722b */ /* 0x000fe200000001ff */
[----:B------:R-:W0:Y:S05]  /*5620*/  LDCU UR6, c[0x0][0x3a4] ;  /* 0x00007480ff0677ac */ /* 0x000e2a0008000800 */
[----:B---3--:R-:W-:Y:S02]  /*5630*/  DMUL R18, R24, R24 ;  /* 0x0000001818127228 */ /* 0x008fe40000000000 */
[----:B------:R-:W-:-:S06]  /*5640*/  DMUL R20, R20, UR12 ;  /* 0x0000000c14147c28 */ /* 0x000fcc0008000000 */
[----:B------:R-:W-:Y:S02]  /*5650*/  DADD R24, R24, -R18 ;  /* 0x0000000018187229 */ /* 0x000fe40000000812 */
[----:B------:R-:W-:Y:S02]  /*5660*/  DMUL R14, R14, R18 ;  /* 0x000000120e0e7228 */ /* 0x000fe40000000000 */
[----:B------:R-:W-:Y:S02]  /*5670*/  DFMA R16, -R16, R20, RZ ;  /* 0x000000141010722b */ /* 0x000fe400000001ff */
[C---:B------:R-:W-:Y:S02]  /*5680*/  DMUL R6, R18.reuse, R6 ;  /* 0x0000000612067228 */ /* 0x040fe40000000000 */
[----:B------:R-:W-:Y:S02]  /*5690*/  DSETP.MAX.AND P1, P2, RZ, R24, PT ;  /* 0x00000018ff00722a */ /* 0x000fe40003a2f000 */
[----:B--2---:R-:W-:Y:S01]  /*56a0*/  IMAD.MOV.U32 R0, RZ, RZ, R25 ;  /* 0x000000ffff007224 */ /* 0x004fe200078e0019 */
[----:B------:R-:W-:-:S02]  /*56b0*/  DMUL R10, R18, R10 ;  /* 0x0000000a120a7228 */ /* 0x000fc40000000000 */
[----:B------:R-:W-:Y:S01]  /*56c0*/  DMUL R16, R16, UR14 ;  /* 0x0000000e10107c28 */ /* 0x000fe20008000000 */
[----:B------:R-:W-:Y:S02]  /*56d0*/  SEL R22, R22, R24, P1 ;  /* 0x0000001816167207 */ /* 0x000fe40000800000 */
[----:B------:R-:W-:-:S05]  /*56e0*/  FSEL R23, R23, R0, P1 ;  /* 0x0000000017177208 */ /* 0x000fca0000800000 */
[----:B------:R-:W-:Y:S01]  /*56f0*/  DFMA R16, R8, R20, R16 ;  /* 0x000000140810722b */ /* 0x000fe20000000010 */
[----:B------:R-:W-:Y:S01]  /*5700*/  @P2 LOP3.LUT R23, R0, 0x80000, RZ, 0xfc, !PT ;  /* 0x0008000000172812 */ /* 0x000fe200078efcff */
[----:B------:R-:W-:-:S05]  /*5710*/  IMAD.MOV.U32 R0, RZ, RZ, 0x40000000 ;  /* 0x40000000ff007424 */ /* 0x000fca00078e00ff */
[----:B------:R-:W-:-:S08]  /*5720*/  DMUL R12, R12, R22 ;  /* 0x000000160c0c7228 */ /* 0x000fd00000000000 */
[C---:B------:R-:W-:Y:S02]  /*5730*/  DSETP.GTU.AND P1, PT, R12.reuse, R14, PT ;  /* 0x0000000e0c00722a */ /* 0x040fe40003f2c000 */
[C---:B------:R-:W-:Y:S01]  /*5740*/  DSETP.GTU.AND P2, PT, R12.reuse, R6, PT ;  /* 0x000000060c00722a */ /* 0x040fe20003f4c000 */
[----:B------:R1:W2:Y:S03]  /*5750*/  F2F.F32.F64 R6, R16 ;  /* 0x0000001000067310 */ /* 0x0002a60000301000 */
[----:B------:R-:W-:Y:S01]  /*5760*/  FSEL R0, R0, 1.875, !P1 ;  /* 0x3ff0000000007808 */ /* 0x000fe20004800000 */
[----:B------:R-:W-:-:S03]  /*5770*/  DSETP.GT.AND P1, PT, R12, R10, PT ;  /* 0x0000000a0c00722a */ /* 0x000fc60003f24000 */
[----:B------:R-:W-:Y:S02]  /*5780*/  FSEL R8, R0, 2.125, P2 ;  /* 0x4008000000087808 */ /* 0x000fe40001000000 */
[----:B------:R-:W3:Y:S02]  /*5790*/  LDC R0, c[0x0][0x3a0] ;  /* 0x0000e800ff007b82 */ /* 0x000ee40000000800 */
[----:B------:R-:W-:Y:S01]  /*57a0*/  FSEL R9, R8, RZ, !P1 ;  /* 0x000000ff08097208 */ /* 0x000fe20004800000 */
[----:B------:R-:W-:-:S04]  /*57b0*/  IMAD.MOV.U32 R8, RZ, RZ, RZ ;  /* 0x000000ffff087224 */ /* 0x000fc800078e00ff */
[----:B0-2---:R1:W4:Y:S03]  /*57c0*/  F2F.F32.F64 R7, R8 ;  /* 0x0000000800077310 */ /* 0x0053260000301000 */
.L_x_34:
[----:B0-----:R-:W-:Y:S05]  /*57d0*/  @!P0 BRA `(.L_x_32) ;  /* 0x00000000001c8947 */ /* 0x001fea0003800000 */
[----:B---3--:R-:W-:Y:S01]  /*57e0*/  IMAD R11, R0, UR18, RZ ;  /* 0x00000012000b7c24 */ /* 0x008fe2000f8e02ff */
[----:B------:R-:W-:-:S03]  /*57f0*/  MOV R13, 0x7fffffff ;  /* 0x7fffffff000d7802 */ /* 0x000fc60000000f00 */
[----:B-1----:R-:W-:-:S04]  /*5800*/  IMAD.WIDE.U32 R8, R11, 0x4, R2 ;  /* 0x000000040b087825 */ /* 0x002fc800078e0002 */
[----:B------:R-:W-:Y:S01]  /*5810*/  IMAD.WIDE.U32 R10, R11, 0x4, R4 ;  /* 0x000000040b0a7825 */ /* 0x000fe200078e0004 */
[----:B------:R0:W-:Y:S04]  /*5820*/  STG.E desc[UR38][R8.64], R13 ;  /* 0x0000000d08007986 */ /* 0x0001e8000c101926 */
[----:B------:R0:W-:Y:S01]  /*5830*/  STG.E desc[UR38][R10.64], R13 ;  /* 0x0000000d0a007986 */ /* 0x0001e2000c101926 */
[----:B------:R-:W-:Y:S05]  /*5840*/  BRA `(.L_x_33) ;  /* 0x0000000000147947 */ /* 0x000fea0003800000 */
.L_x_32:
[----:B---3--:R-:W-:-:S04]  /*5850*/  IMAD R11, R0, UR18, RZ ;  /* 0x00000012000b7c24 */ /* 0x008fc8000f8e02ff */
[----:B-1----:R-:W-:-:S04]  /*5860*/  IMAD.WIDE.U32 R8, R11, 0x4, R4 ;  /* 0x000000040b087825 */ /* 0x002fc800078e0004 */
[----:B------:R-:W-:Y:S01]  /*5870*/  IMAD.WIDE.U32 R10, R11, 0x4, R2 ;  /* 0x000000040b0a7825 */ /* 0x000fe200078e0002 */
[----:B----4-:R1:W-:Y:S04]  /*5880*/  STG.E desc[UR38][R8.64], R7 ;  /* 0x0000000708007986 */ /* 0x0103e8000c101926 */
[----:B------:R1:W-:Y:S02]  /*5890*/  STG.E desc[UR38][R10.64], R6 ;  /* 0x000000060a007986 */ /* 0x0003e4000c101926 */
.L_x_33:
[----:B------:R-:W-:Y:S01]  /*58a0*/  UIADD3 UR4, UPT, UPT, UR18, 0x1, URZ ;  /* 0x0000000112047890 */ /* 0x000fe2000fffe0ff */
[----:B------:R-:W-:Y:S01]  /*58b0*/  @P0 IMAD.MOV.U32 R21, RZ, RZ, 0x7fffffff ;  /* 0x7fffffffff150424 */ /* 0x000fe200078e00ff */
[----:B------:R-:W-:Y:S01]  /*58c0*/  UIADD3 UR5, UPT, UPT, UR18, 0x3, URZ ;  /* 0x0000000312057890 */ /* 0x000fe2000fffe0ff */
[----:B------:R-:W-:Y:S02]  /*58d0*/  @P0 IMAD.MOV.U32 R23, RZ, RZ, 0x7fffffff ;  /* 0x7fffffffff170424 */ /* 0x000fe400078e00ff */
[----:B------:R-:W-:Y:S02]  /*58e0*/  @P0 IMAD.MOV.U32 R25, RZ, RZ, 0x7fffffff ;  /* 0x7fffffffff190424 */ /* 0x000fe400078e00ff */
[C---:B01----:R-:W-:Y:S01]  /*58f0*/  IMAD R11, R0.reuse, UR4, RZ ;  /* 0x00000004000b7c24 */ /* 0x043fe2000f8e02ff */
[----:B------:R-:W-:Y:S01]  /*5900*/  UIADD3 UR4, UPT, UPT, UR18, 0x2, URZ ;  /* 0x0000000212047890 */ /* 0x000fe2000fffe0ff */
[----:B------:R-:W-:Y:S02]  /*5910*/  IMAD R19, R0, UR5, RZ ;  /* 0x0000000500137c24 */ /* 0x000fe4000f8e02ff */
[----:B------:R-:W-:-:S04]  /*5920*/  IMAD.WIDE.U32 R8, R11, 0x4, R4 ;  /* 0x000000040b087825 */ /* 0x000fc800078e0004 */
[----:B------:R-:W-:Y:S01]  /*5930*/  IMAD R15, R0, UR4, RZ ;  /* 0x00000004000f7c24 */ /* 0x000fe2000f8e02ff */
[----:B------:R-:W-:Y:S01]  /*5940*/  UIADD3 UR4, UPT, UPT, UR18, 0x4, URZ ;  /* 0x0000000412047890 */ /* 0x000fe2000fffe0ff */
[----:B------:R-:W-:Y:S01]  /*5950*/  IMAD.WIDE.U32 R10, R11, 0x4, R2 ;  /* 0x000000040b0a7825 */ /* 0x000fe200078e0002 */
[----:B----4-:R0:W-:Y:S02]  /*5960*/  @!P0 STG.E desc[UR38][R8.64], R7 ;  /* 0x0000000708008986 */ /* 0x0101e4000c101926 */
[----:B------:R-:W-:Y:S01]  /*5970*/  UISETP.NE.AND UP0, UPT, UR4, UR6, UPT ;  /* 0x000000060400728c */ /* 0x000fe2000bf05270 */
[C---:B------:R-:W-:Y:S01]  /*5980*/  IMAD.WIDE.U32 R12, R15.reuse, 0x4, R4 ;  /* 0x000000040f0c7825 */ /* 0x040fe200078e0004 */
[----:B------:R0:W-:Y:S03]  /*5990*/  @!P0 STG.E desc[UR38][R10.64], R6 ;  /* 0x000000060a008986 */ /* 0x0001e6000c101926 */
[----:B------:R-:W-:Y:S01]  /*59a0*/  IMAD.WIDE.U32 R14, R15, 0x4, R2 ;  /* 0x000000040f0e7825 */ /* 0x000fe200078e0002 */
[----:B------:R-:W-:Y:S01]  /*59b0*/  PLOP3.LUT P1, PT, PT, PT, UP0, 0x80, 0x8 ;  /* 0x000000000008781c */ /* 0x000fe20003f2f008 */
[----:B------:R0:W-:Y:S02]  /*59c0*/  @P0 STG.E desc[UR38][R10.64], R21 ;  /* 0x000000150a000986 */ /* 0x0001e4000c101926 */
[----:B------:R-:W-:-:S02]  /*59d0*/  IMAD.WIDE.U32 R16, R19, 0x4, R4 ;  /* 0x0000000413107825 */ /* 0x000fc400078e0004 */
[----:B------:R0:W-:Y:S02]  /*59e0*/  @P0 STG.E desc[UR38][R8.64], R21 ;  /* 0x0000001508000986 */ /* 0x0001e4000c101926 */
[----:B------:R-:W-:Y:S02]  /*59f0*/  IMAD.WIDE.U32 R18, R19, 0x4, R2 ;  /* 0x0000000413127825 */ /* 0x000fe400078e0002 */
[----:B------:R0:W-:Y:S04]  /*5a00*/  @!P0 STG.E desc[UR38][R12.64], R7 ;  /* 0x000000070c008986 */ /* 0x0001e8000c101926 */
[----:B------:R0:W-:Y:S04]  /*5a10*/  @!P0 STG.E desc[UR38][R14.64], R6 ;  /* 0x000000060e008986 */ /* 0x0001e8000c101926 */
[----:B------:R0:W-:Y:S04]  /*5a20*/  @P0 STG.E desc[UR38][R14.64], R23 ;  /* 0x000000170e000986 */ /* 0x0001e8000c101926 */
[----:B------:R0:W-:Y:S04]  /*5a30*/  @P0 STG.E desc[UR38][R12.64], R23 ;  /* 0x000000170c000986 */ /* 0x0001e8000c101926 */
[----:B------:R0:W-:Y:S04]  /*5a40*/  @!P0 STG.E desc[UR38][R16.64], R7 ;  /* 0x0000000710008986 */ /* 0x0001e8000c101926 */
[----:B------:R0:W-:Y:S04]  /*5a50*/  @!P0 STG.E desc[UR38][R18.64], R6 ;  /* 0x0000000612008986 */ /* 0x0001e8000c101926 */
[----:B------:R0:W-:Y:S04]  /*5a60*/  @P0 STG.E desc[UR38][R18.64], R25 ;  /* 0x0000001912000986 */ /* 0x0001e8000c101926 */
[----:B------:R0:W-:Y:S01]  /*5a70*/  @P0 STG.E desc[UR38][R16.64], R25 ;  /* 0x0000001910000986 */ /* 0x0001e2000c101926 */
[----:B------:R-:W-:Y:S05]  /*5a80*/  @!P1 EXIT ;  /* 0x000000000000994d */ /* 0x000fea0003800000 */
[----:B------:R-:W-:Y:S01]  /*5a90*/  UMOV UR18, UR4 ;  /* 0x0000000400127c82 */ /* 0x000fe20008000000 */
[----:B------:R-:W-:Y:S05]  /*5aa0*/  BRA `(.L_x_34) ;  /* 0xfffffffc00487947 */ /* 0x000fea000383ffff */
        .weak           $__internal_0_$__cuda_sm20_dblrcp_rn_slowpath_v3
        .type           $__internal_0_$__cuda_sm20_dblrcp_rn_slowpath_v3,@function
        .size           $__internal_0_$__cuda_sm20_dblrcp_rn_slowpath_v3,($__internal_1_$__cuda_sm20_div_rn_f64_full - $__internal_0_$__cuda_sm20_dblrcp_rn_slowpath_v3)
$__internal_0_$__cuda_sm20_dblrcp_rn_slowpath_v3:
[----:B------:R-:W-:-:S14]  /*5ab0*/  DSETP.GTU.AND P0, PT, |R2|, +INF , PT ;  /* 0x7ff000000200742a */ /* 0x000fdc0003f0c200 */
[----:B------:R-:W-:Y:S05]  /*5ac0*/  @P0 BRA `(.L_x_35) ;  /* 0x0000000000940947 */ /* 0x000fea0003800000 */
[----:B------:R-:W-:-:S04]  /*5ad0*/  LOP3.LUT R9, R3, 0x7fffffff, RZ, 0xc0, !PT ;  /* 0x7fffffff03097812 */ /* 0x000fc800078ec0ff */
[----:B------:R-:W-:-:S04]  /*5ae0*/  IADD3 R6, PT, PT, R9, -0x1, RZ ;  /* 0xffffffff09067810 */ /* 0x000fc80007ffe0ff */
[----:B------:R-:W-:-:S13]  /*5af0*/  ISETP.GE.U32.AND P0, PT, R6, 0x7fefffff, PT ;  /* 0x7fefffff0600780c */ /* 0x000fda0003f06070 */
[----:B------:R-:W-:Y:S01]  /*5b00*/  @P0 IMAD.MOV.U32 R6, RZ, RZ, RZ ;  /* 0x000000ffff060224 */ /* 0x000fe200078e00ff */
[----:B------:R-:W-:-:S04]  /*5b10*/  @P0 LOP3.LUT R7, R3, 0x7ff00000, RZ, 0x3c, !PT ;  /* 0x7ff0000003070812 */ /* 0x000fc800078e3cff */
[----:B------:R-:W-:Y:S02]  /*5b20*/  @P0 R2UR UR4, R6 ;  /* 0x00000000060402ca */ /* 0x000fe400000e0000 */
[----:B------:R-:W-:Y:S01]  /*5b30*/  @P0 R2UR UR5, R7 ;  /* 0x00000000070502ca */ /* 0x000fe200000e0000 */
[----:B------:R-:W-:-:S14]  /*5b40*/  @P0 BRA `(.L_x_36) ;  /* 0x0000000000800947 */ /* 0x000fdc0003800000 */
[----:B------:R-:W-:-:S13]  /*5b50*/  ISETP.GE.U32.AND P0, PT, R9, 0x1000001, PT ;  /* 0x010000010900780c */ /* 0x000fda0003f06070 */
[----:B------:R-:W-:Y:S05]  /*5b60*/  @!P0 BRA `(.L_x_37) ;  /* 0x00000000003c8947 */ /* 0x000fea0003800000 */
[----:B------:R-:W-:Y:S01]  /*5b70*/  VIADD R7, R3, 0xc0200000 ;  /* 0xc020000003077836 */ /* 0x000fe20000000000 */
[----:B------:R-:W-:-:S03]  /*5b80*/  MOV R6, R2 ;  /* 0x0000000200067202 */ /* 0x000fc60000000f00 */
[----:B------:R-:W0:Y:S03]  /*5b90*/  MUFU.RCP64H R9, R7 ;  /* 0x0000000700097308 */ /* 0x000e260000001800 */
[----:B0-----:R-:W-:-:S08]  /*5ba0*/  DFMA R10, -R6, R8, 1 ;  /* 0x3ff00000060a742b */ /* 0x001fd00000000108 */
[----:B------:R-:W-:-:S08]  /*5bb0*/  DFMA R10, R10, R10, R10 ;  /* 0x0000000a0a0a722b */ /* 0x000fd0000000000a */
[----:B------:R-:W-:-:S08]  /*5bc0*/  DFMA R10, R8, R10, R8 ;  /* 0x0000000a080a722b */ /* 0x000fd00000000008 */
[----:B------:R-:W-:-:S08]  /*5bd0*/  DFMA R8, -R6, R10, 1 ;  /* 0x3ff000000608742b */ /* 0x000fd0000000010a */
[----:B------:R-:W-:-:S08]  /*5be0*/  DFMA R8, R10, R8, R10 ;  /* 0x000000080a08722b */ /* 0x000fd0000000000a */
[----:B------:R-:W-:-:S08]  /*5bf0*/  DMUL R8, R8, 2.2250738585072013831e-308 ;  /* 0x0010000008087828 */ /* 0x000fd00000000000 */
[----:B------:R-:W-:-:S08]  /*5c00*/  DFMA R2, -R2, R8, 1 ;  /* 0x3ff000000202742b */ /* 0x000fd00000000108 */
[----:B------:R-:W-:-:S08]  /*5c10*/  DFMA R2, R2, R2, R2 ;  /* 0x000000020202722b */ /* 0x000fd00000000002 */
[----:B------:R-:W-:-:S10]  /*5c20*/  DFMA R2, R8, R2, R8 ;  /* 0x000000020802722b */ /* 0x000fd40000000008 */
[----:B------:R-:W-:Y:S02]  /*5c30*/  R2UR UR4, R2 ;  /* 0x00000000020472ca */ /* 0x000fe400000e0000 */
[----:B------:R-:W-:Y:S01]  /*5c40*/  R2UR UR5, R3 ;  /* 0x00000000030572ca */ /* 0x000fe200000e0000 */
[----:B------:R-:W-:-:S14]  /*5c50*/  BRA `(.L_x_36) ;  /* 0x00000000003c7947 */ /* 0x000fdc0003800000 */
.L_x_37:
[----:B------:R-:W-:Y:S01]  /*5c60*/  DMUL R2, R2, 8.11296384146066816958e+31 ;  /* 0x4690000002027828 */ /* 0x000fe20000000000 */
[----:B------:R-:W-:-:S05]  /*5c70*/  IMAD.MOV.U32 R6, RZ, RZ, R8 ;  /* 0x000000ffff067224 */ /* 0x000fca00078e0008 */
[----:B------:R-:W0:Y:S02]  /*5c80*/  MUFU.RCP64H R7, R3 ;  /* 0x0000000300077308 */ /* 0x000e240000001800 */
[----:B0-----:R-:W-:-:S08]  /*5c90*/  DFMA R8, -R2, R6, 1 ;  /* 0x3ff000000208742b */ /* 0x001fd00000000106 */
[----:B------:R-:W-:-:S08]  /*5ca0*/  DFMA R8, R8, R8, R8 ;  /* 0x000000080808722b */ /* 0x000fd00000000008 */
[----:B------:R-:W-:-:S08]  /*5cb0*/  DFMA R8, R6, R8, R6 ;  /* 0x000000080608722b */ /* 0x000fd00000000006 */
[----:B------:R-:W-:-:S08]  /*5cc0*/  DFMA R6, -R2, R8, 1 ;  /* 0x3ff000000206742b */ /* 0x000fd00000000108 */
[----:B------:R-:W-:-:S08]  /*5cd0*/  DFMA R6, R8, R6, R8 ;  /* 0x000000060806722b */ /* 0x000fd00000000008 */
[----:B------:R-:W-:-:S10]  /*5ce0*/  DMUL R6, R6, 8.11296384146066816958e+31 ;  /* 0x4690000006067828 */ /* 0x000fd40000000000 */
[----:B------:R-:W-:Y:S02]  /*5cf0*/  R2UR UR4, R6 ;  /* 0x00000000060472ca */ /* 0x000fe400000e0000 */
[----:B------:R-:W-:Y:S01]  /*5d00*/  R2UR UR5, R7 ;  /* 0x00000000070572ca */ /* 0x000fe200000e0000 */
[----:B------:R-:W-:-:S14]  /*5d10*/  BRA `(.L_x_36) ;  /* 0x00000000000c7947 */ /* 0x000fdc0003800000 */
.L_x_35:
[----:B------:R-:W-:Y:S02]  /*5d20*/  LOP3.LUT R3, R3, 0x80000, RZ, 0xfc, !PT ;  /* 0x0008000003037812 */ /* 0x000fe400078efcff */
[----:B------:R-:W-:Y:S02]  /*5d30*/  R2UR UR4, R2 ;  /* 0x00000000020472ca */ /* 0x000fe400000e0000 */
[----:B------:R-:W-:-:S15]  /*5d40*/  R2UR UR5, R3 ;  /* 0x00000000030572ca */ /* 0x000fde00000e0000 */
.L_x_36:
[----:B------:R-:W-:Y:S01]  /*5d50*/  IMAD.MOV.U32 R2, RZ, RZ, R0 ;  /* 0x000000ffff027224 */ /* 0x000fe200078e0000 */
[----:B------:R-:W-:-:S04]  /*5d60*/  MOV R3, 0x0 ;  /* 0x0000000000037802 */ /* 0x000fc80000000f00 */
[----:B------:R-:W-:Y:S05]  /*5d70*/  RET.REL.NODEC R2 `(ttm_squeeze_many_series_one_param_f32) ;  /* 0xffffffa002a07950 */ /* 0x000fea0003c3ffff */
        .weak           $__internal_1_$__cuda_sm20_div_rn_f64_full
        .type           $__internal_1_$__cuda_sm20_div_rn_f64_full,@function
        .size           $__internal_1_$__cuda_sm20_div_rn_f64_full,(.L_x_70 - $__internal_1_$__cuda_sm20_div_rn_f64_full)
$__internal_1_$__cuda_sm20_div_rn_f64_full:
[----:B------:R-:W-:Y:S01]  /*5d80*/  IMAD.MOV.U32 R3, RZ, RZ, 0x3ff80000 ;  /* 0x3ff80000ff037424 */ /* 0x000fe200078e00ff */
[----:B------:R-:W-:Y:S01]  /*5d90*/  MOV R10, 0x1 ;  /* 0x00000001000a7802 */ /* 0x000fe20000000f00 */
[----:B------:R-:W-:Y:S01]  /*5da0*/  IMAD.MOV.U32 R2, RZ, RZ, 0x0 ;  /* 0x00000000ff027424 */ /* 0x000fe200078e00ff */
[----:B------:R-:W-:Y:S01]  /*5db0*/  FSETP.GEU.AND P1, PT, |R9|, 1.469367938527859385e-39, PT ;  /* 0x001000000900780b */ /* 0x000fe20003f2e200 */
[----:B------:R-:W0:Y:S01]  /*5dc0*/  MUFU.RCP64H R11, R3 ;  /* 0x00000003000b7308 */ /* 0x000e220000001800 */
[----:B------:R-:W-:-:S04]  /*5dd0*/  IMAD.MOV.U32 R21, RZ, RZ, 0x40100000 ;  /* 0x40100000ff157424 */ /* 0x000fc800078e00ff */
[----:B------:R-:W-:Y:S01]  /*5de0*/  VIADD R23, R21, 0xffffffff ;  /* 0xffffffff15177836 */ /* 0x000fe20000000000 */
[----:B0-----:R-:W-:-:S08]  /*5df0*/  DFMA R12, R10, -R2, 1 ;  /* 0x3ff000000a0c742b */ /* 0x001fd00000000802 */
[----:B------:R-:W-:Y:S01]  /*5e00*/  DFMA R14, R12, R12, R12 ;  /* 0x0000000c0c0e722b */ /* 0x000fe2000000000c */
[----:B------:R-:W-:Y:S01]  /*5e10*/  LOP3.LUT R12, R9, 0x7ff00000, RZ, 0xc0, !PT ;  /* 0x7ff00000090c7812 */ /* 0x000fe200078ec0ff */
[----:B------:R-:W-:-:S03]  /*5e20*/  IMAD.MOV.U32 R13, RZ, RZ, 0x1ca00000 ;  /* 0x1ca00000ff0d7424 */ /* 0x000fc600078e00ff */
[----:B------:R-:W-:Y:S01]  /*5e30*/  ISETP.GE.U32.AND P0, PT, R12, 0x40100000, PT ;  /* 0x401000000c00780c */ /* 0x000fe20003f06070 */
[----:B------:R-:W-:Y:S02]  /*5e40*/  IMAD.MOV.U32 R20, RZ, RZ, R12 ;  /* 0x000000ffff147224 */ /* 0x000fe400078e000c */
[----:B------:R-:W-:Y:S01]  /*5e50*/  DFMA R16, R10, R14, R10 ;  /* 0x0000000e0a10722b */ /* 0x000fe2000000000a */
[----:B------:R-:W-:Y:S01]  /*5e60*/  SEL R13, R13, 0x63400000, !P0 ;  /* 0x634000000d0d7807 */ /* 0x000fe20004000000 */
[----:B------:R-:W-:-:S03]  /*5e70*/  IMAD.MOV.U32 R10, RZ, RZ, R8 ;  /* 0x000000ffff0a7224 */ /* 0x000fc600078e0008 */
[C-C-:B------:R-:W-:Y:S02]  /*5e80*/  @!P1 LOP3.LUT R14, R13.reuse, 0x80000000, R9.reuse, 0xf8, !PT ;  /* 0x800000000d0e9812 */ /* 0x140fe400078ef809 */
[----:B------:R-:W-:Y:S01]  /*5e90*/  LOP3.LUT R11, R13, 0x800fffff, R9, 0xf8, !PT ;  /* 0x800fffff0d0b7812 */ /* 0x000fe200078ef809 */
[----:B------:R-:W-:Y:S01]  /*5ea0*/  DFMA R18, R16, -R2, 1 ;  /* 0x3ff000001012742b */ /* 0x000fe20000000802 */
[----:B------:R-:W-:Y:S02]  /*5eb0*/  @!P1 LOP3.LUT R15, R14, 0x100000, RZ, 0xfc, !PT ;  /* 0x001000000e0f9812 */ /* 0x000fe400078efcff */
[----:B------:R-:W-:-:S06]  /*5ec0*/  @!P1 MOV R14, RZ ;  /* 0x000000ff000e9202 */ /* 0x000fcc0000000f00 */
[----:B------:R-:W-:Y:S02]  /*5ed0*/  @!P1 DFMA R10, R10, 2, -R14 ;  /* 0x400000000a0a982b */ /* 0x000fe4000000080e */
[----:B------:R-:W-:-:S08]  /*5ee0*/  DFMA R14, R16, R18, R16 ;  /* 0x00000012100e722b */ /* 0x000fd00000000010 */
[----:B------:R-:W-:Y:S01]  /*5ef0*/  @!P1 LOP3.LUT R20, R11, 0x7ff00000, RZ, 0xc0, !PT ;  /* 0x7ff000000b149812 */ /* 0x000fe200078ec0ff */
[----:B------:R-:W-:-:S03]  /*5f00*/  DMUL R18, R14, R10 ;  /* 0x0000000a0e127228 */ /* 0x000fc60000000000 */
[----:B------:R-:W-:-:S04]  /*5f10*/  IADD3 R22, PT, PT, R20, -0x1, RZ ;  /* 0xffffffff14167810 */ /* 0x000fc80007ffe0ff */
[----:B------:R-:W-:Y:S01]  /*5f20*/  ISETP.GT.U32.AND P0, PT, R22, 0x7feffffe, PT ;  /* 0x7feffffe1600780c */ /* 0x000fe20003f04070 */
[----:B------:R-:W-:-:S03]  /*5f30*/  DFMA R16, R18, -R2, R10 ;  /* 0x800000021210722b */ /* 0x000fc6000000000a */
[----:B------:R-:W-:-:S05]  /*5f40*/  ISETP.GT.U32.OR P0, PT, R23, 0x7feffffe, P0 ;  /* 0x7feffffe1700780c */ /* 0x000fca0000704470 */
[----:B------:R-:W-:-:S08]  /*5f50*/  DFMA R14, R14, R16, R18 ;  /* 0x000000100e0e722b */ /* 0x000fd00000000012 */
[----:B------:R-:W-:Y:S05]  /*5f60*/  @P0 BRA `(.L_x_38) ;  /* 0x0000000000680947 */ /* 0x000fea0003800000 */
[----:B------:R-:W-:Y:S02]  /*5f70*/  IMAD.MOV.U32 R9, RZ, RZ, 0x40100000 ;  /* 0x40100000ff097424 */ /* 0x000fe400078e00ff */
[----:B------:R-:W-:-:S03]  /*5f80*/  IMAD.MOV.U32 R8, RZ, RZ, RZ ;  /* 0x000000ffff087224 */ /* 0x000fc600078e00ff */
[----:B------:R-:W-:-:S04]  /*5f90*/  VIADDMNMX R12, R12, -R9, 0xb9600000, !PT ;  /* 0xb96000000c0c7446 */ /* 0x000fc80007800909 */
[----:B------:R-:W-:-:S04]  /*5fa0*/  VIMNMX R12, PT, PT, R12, 0x46a00000, PT ;  /* 0x46a000000c0c7848 */ /* 0x000fc80003fe0100 */
[----:B------:R-:W-:-:S05]  /*5fb0*/  IADD3 R16, PT, PT, -R13, R12, RZ ;  /* 0x0000000c0d107210 */ /* 0x000fca0007ffe1ff */
[----:B------:R-:W-:-:S06]  /*5fc0*/  VIADD R9, R16, 0x7fe00000 ;  /* 0x7fe0000010097836 */ /* 0x000fcc0000000000 */
[----:B------:R-:W-:-:S10]  /*5fd0*/  DMUL R12, R14, R8 ;  /* 0x000000080e0c7228 */ /* 0x000fd40000000000 */
[----:B------:R-:W-:-:S13]  /*5fe0*/  FSETP.GTU.AND P0, PT, |R13|, 1.469367938527859385e-39, PT ;  /* 0x001000000d00780b */ /* 0x000fda0003f0c200 */
[----:B------:R-:W-:Y:S05]  /*5ff0*/  @P0 BRA `(.L_x_39) ;  /* 0x0000000000880947 */ /* 0x000fea0003800000 */
[----:B------:R-:W-:Y:S01]  /*6000*/  DFMA R2, R14, -R2, R10 ;  /* 0x800000020e02722b */ /* 0x000fe2000000000a */
[----:B------:R-:W-:-:S09]  /*6010*/  MOV R8, RZ ;  /* 0x000000ff00087202 */ /* 0x000fd20000000f00 */
[C---:B------:R-:W-:Y:S02]  /*6020*/  FSETP.NEU.AND P0, PT, R3.reuse, RZ, PT ;  /* 0x000000ff0300720b */ /* 0x040fe40003f0d000 */
[----:B------:R-:W-:-:S04]  /*6030*/  LOP3.LUT R2, R3, 0x40180000, RZ, 0x3c, !PT ;  /* 0x4018000003027812 */ /* 0x000fc800078e3cff */
[----:B------:R-:W-:-:S04]  /*6040*/  LOP3.LUT R11, R2, 0x80000000, RZ, 0xc0, !PT ;  /* 0x80000000020b7812 */ /* 0x000fc800078ec0ff */
[----:B------:R-:W-:-:S03]  /*6050*/  LOP3.LUT R9, R11, R9, RZ, 0xfc, !PT ;  /* 0x000000090b097212 */ /* 0x000fc600078efcff */
[----:B------:R-:W-:Y:S05]  /*6060*/  @!P0 BRA `(.L_x_39) ;  /* 0x00000000006c8947 */ /* 0x000fea0003800000 */
[----:B------:R-:W-:Y:S01]  /*6070*/  IMAD.MOV R3, RZ, RZ, -R16 ;  /* 0x000000ffff037224 */ /* 0x000fe200078e0a10 */
[----:B------:R-:W-:Y:S01]  /*6080*/  DMUL.RP R8, R14, R8 ;  /* 0x000000080e087228 */ /* 0x000fe20000008000 */
[----:B------:R-:W-:-:S06]  /*6090*/  IMAD.MOV.U32 R2, RZ, RZ, RZ ;  /* 0x000000ffff027224 */ /* 0x000fcc00078e00ff */
[----:B------:R-:W-:-:S03]  /*60a0*/  DFMA R2, R12, -R2, R14 ;  /* 0x800000020c02722b */ /* 0x000fc6000000000e */
[----:B------:R-:W-:-:S03]  /*60b0*/  LOP3.LUT R11, R9, R11, RZ, 0x3c, !PT ;  /* 0x0000000b090b7212 */ /* 0x000fc600078e3cff */
[----:B------:R-:W-:-:S04]  /*60c0*/  IADD3 R2, PT, PT, -R16, -0x43300000, RZ ;  /* 0xbcd0000010027810 */ /* 0x000fc80007ffe1ff */
[----:B------:R-:W-:-:S04]  /*60d0*/  FSETP.NEU.AND P0, PT, |R3|, R2, PT ;  /* 0x000000020300720b */ /* 0x000fc80003f0d200 */
[----:B------:R-:W-:Y:S02]  /*60e0*/  FSEL R12, R8, R12, !P0 ;  /* 0x0000000c080c7208 */ /* 0x000fe40004000000 */
[----:B------:R-:W-:Y:S01]  /*60f0*/  FSEL R13, R11, R13, !P0 ;  /* 0x0000000d0b0d7208 */ /* 0x000fe20004000000 */
[----:B------:R-:W-:Y:S06]  /*6100*/  BRA `(.L_x_39) ;  /* 0x0000000000447947 */ /* 0x000fec0003800000 */
.L_x_38:
[----:B------:R-:W-:-:S14]  /*6110*/  DSETP.NAN.AND P0, PT, R8, R8, PT ;  /* 0x000000080800722a */ /* 0x000fdc0003f08000 */
[----:B------:R-:W-:Y:S05]  /*6120*/  @P0 BRA `(.L_x_40) ;  /* 0x0000000000340947 */ /* 0x000fea0003800000 */
[----:B------:R-:W-:Y:S01]  /*6130*/  ISETP.NE.AND P0, PT, R20, R21, PT ;  /* 0x000000151400720c */ /* 0x000fe20003f05270 */
[----:B------:R-:W-:Y:S01]  /*6140*/  IMAD.MOV.U32 R13, RZ, RZ, -0x80000 ;  /* 0xfff80000ff0d7424 */ /* 0x000fe200078e00ff */
[----:B------:R-:W-:-:S11]  /*6150*/  MOV R12, 0x0 ;  /* 0x00000000000c7802 */ /* 0x000fd60000000f00 */
[----:B------:R-:W-:Y:S05]  /*6160*/  @!P0 BRA `(.L_x_39) ;  /* 0x00000000002c8947 */ /* 0x000fea0003800000 */
[----:B------:R-:W-:Y:S02]  /*6170*/  ISETP.NE.AND P0, PT, R20, 0x7ff00000, PT ;  /* 0x7ff000001400780c */ /* 0x000fe40003f05270 */
[----:B------:R-:W-:Y:S02]  /*6180*/  LOP3.LUT R8, R9, 0x40180000, RZ, 0x3c, !PT ;  /* 0x4018000009087812 */ /* 0x000fe400078e3cff */
[----:B------:R-:W-:Y:S02]  /*6190*/  ISETP.EQ.OR P0, PT, R21, RZ, !P0 ;  /* 0x000000ff1500720c */ /* 0x000fe40004702670 */
[----:B------:R-:W-:-:S11]  /*61a0*/  LOP3.LUT R13, R8, 0x80000000, RZ, 0xc0, !PT ;  /* 0x80000000080d7812 */ /* 0x000fd600078ec0ff */
[----:B------:R-:W-:Y:S01]  /*61b0*/  @P0 LOP3.LUT R2, R13, 0x7ff00000, RZ, 0xfc, !PT ;  /* 0x7ff000000d020812 */ /* 0x000fe200078efcff */
[----:B------:R-:W-:Y:S01]  /*61c0*/  @!P0 IMAD.MOV.U32 R12, RZ, RZ, RZ ;  /* 0x000000ffff0c8224 */ /* 0x000fe200078e00ff */
[----:B------:R-:W-:-:S03]  /*61d0*/  @P0 MOV R12, RZ ;  /* 0x000000ff000c0202 */ /* 0x000fc60000000f00 */
[----:B------:R-:W-:Y:S01]  /*61e0*/  @P0 IMAD.MOV.U32 R13, RZ, RZ, R2 ;  /* 0x000000ffff0d0224 */ /* 0x000fe200078e0002 */
[----:B------:R-:W-:Y:S06]  /*61f0*/  BRA `(.L_x_39) ;  /* 0x0000000000087947 */ /* 0x000fec0003800000 */
.L_x_40:
[----:B------:R-:W-:Y:S01]  /*6200*/  LOP3.LUT R13, R9, 0x80000, RZ, 0xfc, !PT ;  /* 0x00080000090d7812 */ /* 0x000fe200078efcff */
[----:B------:R-:W-:-:S07]  /*6210*/  IMAD.MOV.U32 R12, RZ, RZ, R8 ;  /* 0x000000ffff0c7224 */ /* 0x000fce00078e0008 */
.L_x_39:
[----:B------:R-:W-:Y:S01]  /*6220*/  MOV R2, R0 ;  /* 0x0000000000027202 */ /* 0x000fe20000000f00 */
[----:B------:R-:W-:-:S04]  /*6230*/  IMAD.MOV.U32 R3, RZ, RZ, 0x0 ;  /* 0x00000000ff037424 */ /* 0x000fc800078e00ff */
[----:B------:R-:W-:Y:S05]  /*6240*/  RET.REL.NODEC R2 `(ttm_squeeze_many_series_one_param_f32) ;  /* 0xffffff9c026c7950 */ /* 0x000fea0003c3ffff */
.L_x_41:
[----:B------:R-:W-:-:S00]  /*6250*/  BRA `(.L_x_41) ;  /* 0xfffffffc00fc7947 */ /* 0x000fc0000383ffff */
[----:B------:R-:W-:-:S00]  /*6260*/  NOP ;  /* 0x0000000000007918 */ /* 0x000fc00000000000 */
        /* <DEDUP_REMOVED lines=9> */
.L_x_70:


//--------------------- .text.ttm_squeeze_batch_f32 --------------------------
	.section	.text.ttm_squeeze_batch_f32,"ax",@progbits
	.align	128
        .global         ttm_squeeze_batch_f32
        .type           ttm_squeeze_batch_f32,@function
        .size           ttm_squeeze_batch_f32,(.L_x_72 - ttm_squeeze_batch_f32)
        .other          ttm_squeeze_batch_f32,@"STO_CUDA_ENTRY STV_DEFAULT"
ttm_squeeze_batch_f32:
.text.ttm_squeeze_batch_f32:
[----:B------:R-:W-:Y:S01]  /*0000*/  LDC R1, c[0x0][0x37c] ;  /* 0x0000df00ff017b82 */ /* 0x000fe20000000800 */
[----:B------:R-:W0:Y:S01]  /*0010*/  S2R R0, SR_CTAID.X ;  /* 0x0000000000007919 */ /* 0x000e220000002500 */
[----:B------:R-:W0:Y:S02]  /*0020*/  LDCU UR4, c[0x0][0x3c4] ;  /* 0x00007880ff0477ac */ /* 0x000e240008000800 */
[----:B0-----:R-:W-:-:S13]  /*0030*/  ISETP.GE.AND P0, PT, R0, UR4, PT ;  /* 0x0000000400007c0c */ /* 0x001fda000bf06270 */
[----:B------:R-:W-:Y:S05]  /*0040*/  @P0 EXIT ;  /* 0x000000000000094d */ /* 0x000fea0003800000 */
[----:B------:R-:W0:Y:S01]  /*0050*/  S2R R11, SR_TID.X ;  /* 0x00000000000b7919 */ /* 0x000e220000002100 */
[----:B------:R-:W0:Y:S01]  /*0060*/  LDCU UR4, c[0x0][0x3c0] ;  /* 0x00007800ff0477ac */ /* 0x000e220008000800 */
[----:B------:R-:W-:Y:S01]  /*0070*/  BSSY.RECONVERGENT B0, `(.L_x_42) ;  /* 0x0000011000007945 */ /* 0x000fe20003800200 */
[----:B------:R-:W1:Y:S01]  /*0080*/  LDCU.64 UR6, c[0x0][0x358] ;  /* 0x00006b00ff0677ac */ /* 0x000e620008000a00 */
[C---:B0-----:R-:W-:Y:S02]  /*0090*/  ISETP.GE.AND P0, PT, R11.reuse, UR4, PT ;  /* 0x000000040b007c0c */ /* 0x041fe4000bf06270 */
[----:B------:R-:W-:-:S11]  /*00a0*/  ISETP.NE.AND P1, PT, R11, RZ, PT ;  /* 0x000000ff0b00720c */ /* 0x000fd60003f25270 */
[----:B-1----:R-:W-:Y:S05]  /*00b0*/  @P0 BRA `(.L_x_43) ;  /* 0x0000000000300947 */ /* 0x002fea0003800000 */
[----:B------:R-:W0:Y:S01]  /*00c0*/  LDC R10, c[0x0][0x360] ;  /* 0x0000d800ff0a7b82 */ /* 0x000e220000000800 */
[----:B------:R-:W-:-:S07]  /*00d0*/  IMAD.MOV.U32 R13, RZ, RZ, 0x7fffffff ;  /* 0x7fffffffff0d7424 */ /* 0x000fce00078e00ff */
[----:B------:R-:W1:Y:S08]  /*00e0*/  LDC.64 R6, c[0x0][0x3d0] ;  /* 0x0000f400ff067b82 */ /* 0x000e700000000a00 */
[----:B------:R-:W2:Y:S02]  /*00f0*/  LDC.64 R8, c[0x0][0x3d8] ;  /* 0x0000f600ff087b82 */ /* 0x000ea40000000a00 */
.L_x_44:
[--C-:B---3--:R-:W-:Y:S02]  /*0100*/  IMAD R5, R0, UR4, R11.reuse ;  /* 0x0000000400057c24 */ /* 0x108fe4000f8e020b */
[----:B0-----:R-:W-:Y:S02]  /*0110*/  IMAD.IADD R11, R10, 0x1, R11 ;  /* 0x000000010a0b7824 */ /* 0x001fe400078e020b */
[----:B-1----:R-:W-:-:S03]  /*0120*/  IMAD.WIDE R2, R5, 0x4, R6 ;  /* 0x0000000405027825 */ /* 0x002fc600078e0206 */
[----:B------:R-:W-:Y:S01]  /*0130*/  ISETP.GE.AND P0, PT, R11, UR4, PT ;  /* 0x000000040b007c0c */ /* 0x000fe2000bf06270 */
[----:B--2---:R-:W-:Y:S01]  /*0140*/  IMAD.WIDE R4, R5, 0x4, R8 ;  /* 0x0000000405047825 */ /* 0x004fe200078e0208 */
[----:B------:R3:W-:Y:S04]  /*0150*/  STG.E desc[UR6][R2.64], R13 ;  /* 0x0000000d02007986 */ /* 0x0007e8000c101906 */
[----:B------:R3:W-:Y:S07]  /*0160*/  STG.E desc[UR6][R4.64], R13 ;  /* 0x0000000d04007986 */ /* 0x0007ee000c101906 */
[----:B------:R-:W-:Y:S05]  /*0170*/  @!P0 BRA `(.L_x_44) ;  /* 0xfffffffc00e08947 */ /* 0x000fea000383ffff */
.L_x_43:
[----:B------:R-:W-:Y:S05]  /*0180*/  BSYNC.RECONVERGENT B0 ;  /* 0x0000000000007941 */ /* 0x000fea0003800200 */
.L_x_42:
[----:B------:R-:W-:Y:S06]  /*0190*/  BAR.SYNC.DEFER_BLOCKING 0x0 ;  /* 0x0000000000007b1d */ /* 0x000fec0000010000 */
[----:B------:R-:W-:Y:S05]  /*01a0*/  @P1 EXIT ;  /* 0x000000000000194d */ /* 0x000fea0003800000 */
[----:B---3--:R-:W0:Y:S08]  /*01b0*/  LDC.64 R2, c[0x0][0x398] ;  /* 0x0000e600ff027b82 */ /* 0x008e300000000a00 */
[----:B------:R-:W1:Y:S01]  /*01c0*/  LDC R7, c[0x0][0x3c8] ;  /* 0x0000f200ff077b82 */ /* 0x000e620000000800 */
[----:B0-----:R-:W-:-:S06]  /*01d0*/  IMAD.WIDE.U32 R2, R0, 0x4, R2 ;  /* 0x0000000400027825 */ /* 0x001fcc00078e0002 */
[----:B------:R-:W2:Y:S02]  /*01e0*/  LDG.E.CONSTANT R2, desc[UR6][R2.64] ;  /* 0x0000000602027981 */ /* 0x000ea4000c1e9900 */
[----:B--2---:R-:W-:-:S04]  /*01f0*/  ISETP.GE.AND P0, PT, R2, 0x1, PT ;  /* 0x000000010200780c */ /* 0x004fc80003f06270 */
[----:B-1----:R-:W-:-:S04]  /*0200*/  ISETP.LT.OR P0, PT, R7, RZ, !P0 ;  /* 0x000000ff0700720c */ /* 0x002fc80004701670 */
[----:B------:R-:W-:-:S13]  /*0210*/  ISETP.GE.OR P0, PT, R7, UR4, P0 ;  /* 0x0000000407007c0c */ /* 0x000fda0008706670 */
[----:B------:R-:W-:Y:S05]  /*0220*/  @P0 EXIT ;  /* 0x000000000000094d */ /* 0x000fea0003800000 */
[----:B------:R-:W0:Y:S08]  /*0230*/  LDC.64 R8, c[0x0][0x3a0] ;  /* 0x0000e800ff087b82 */ /* 0x000e300000000a00 */
[----:B------:R-:W1:Y:S08]  /*0240*/  LDC.64 R10, c[0x0][0x3a8] ;  /* 0x0000ea00ff0a7b82 */ /* 0x000e700000000a00 */
[----:B------:R-:W2:Y:S08]  /*0250*/  LDC.64 R12, c[0x0][0x3b0] ;  /* 0x0000ec00ff0c7b82 */ /* 0x000eb00000000a00 */
[----:B------:R-:W3:Y:S01]  /*0260*/  LDC.64 R14, c[0x0][0x3b8] ;  /* 0x0000ee00ff0e7b82 */ /* 0x000ee20000000a00 */
[----:B0-----:R-:W-:-:S05]  /*0270*/  IMAD.WIDE.U32 R8, R0, 0x4, R8 ;  /* 0x0000000400087825 */ /* 0x001fca00078e0008 */
[----:B------:R0:W5:Y:S01]  /*0280*/  LDG.E.CONSTANT R3, desc[UR6][R8.64] ;  /* 0x0000000608037981 */ /* 0x000162000c1e9900 */
[----:B-1----:R-:W-:-:S05]  /*0290*/  IMAD.WIDE.U32 R10, R0, 0x4, R10 ;  /* 0x00000004000a7825 */ /* 0x002fca00078e000a */
[----:B------:R0:W5:Y:S01]  /*02a0*/  LDG.E.CONSTANT R4, desc[UR6][R10.64] ;  /* 0x000000060a047981 */ /* 0x000162000c1e9900 */
[----:B--2---:R-:W-:-:S05]  /*02b0*/  IMAD.WIDE.U32 R12, R0, 0x4, R12 ;  /* 0x00000004000c7825 */ /* 0x004fca00078e000c */
[----:B------:R0:W5:Y:S01]  /*02c0*/  LDG.E.CONSTANT R5, desc[UR6][R12.64] ;  /* 0x000000060c057981 */ /* 0x000162000c1e9900 */
[----:B---3--:R-:W-:-:S05]  /*02d0*/  IMAD.WIDE.U32 R14, R0, 0x4, R14 ;  /* 0x00000004000e7825 */ /* 0x008fca00078e000e */
[----:B------:R0:W5:Y:S01]  /*02e0*/  LDG.E.CONSTANT R6, desc[UR6][R14.64] ;  /* 0x000000060e067981 */ /* 0x000162000c1e9900 */
[----:B------:R-:W1:Y:S08]  /*02f0*/  I2F.F64.U32 R18, R2 ;  /* 0x0000000200127312 */ /* 0x000e700000201800 */
[----:B-1----:R-:W1:Y:S01]  /*0300*/  MUFU.RCP64H R17, R19 ;  /* 0x0000001300117308 */ /* 0x002e620000001800 */
[----:B------:R-:W-:-:S06]  /*0310*/  VIADD R16, R19, 0x300402 ;  /* 0x0030040213107836 */ /* 0x000fcc0000000000 */
[----:B-1----:R-:W-:-:S08]  /*0320*/  DFMA R20, -R18, R16, 1 ;  /* 0x3ff000001214742b */ /* 0x002fd00000000110 */
[----:B------:R-:W-:Y:S01]  /*0330*/  DFMA R20, R20, R20, R20 ;  /* 0x000000141414722b */ /* 0x000fe20000000014 */
[----:B------:R-:W-:-:S07]  /*0340*/  FSETP.GEU.AND P0, PT, |R16|, 5.8789094863358348022e-39, PT ;  /* 0x004004021000780b */ /* 0x000fce0003f0e200 */
[----:B------:R-:W-:-:S08]  /*0350*/  DFMA R20, R16, R20, R16 ;  /* 0x000000141014722b */ /* 0x000fd00000000010 */
[----:B------:R-:W-:Y:S01]  /*0360*/  DFMA R22, -R18, R20, 1 ;  /* 0x3ff000001216742b */ /* 0x000fe20000000114 */
[----:B------:R-:W-:-:S07]  /*0370*/  IADD3 R7, PT, PT, R7, -0x1, R2 ;  /* 0xffffffff07077810 */ /* 0x000fce0007ffe002 */
[----:B------:R-:W-:Y:S01]  /*0380*/  DFMA R16, R20, R22, R20 ;  /* 0x000000161410722b */ /* 0x000fe20000000014 */
[----:B0-----:R-:W-:Y:S10]  /*0390*/  @P0 BRA `(.L_x_45) ;  /* 0x0000000000180947 */ /* 0x001ff40003800000 */
[----:B------:R-:W-:-:S05]  /*03a0*/  LOP3.LUT R8, R19, 0x7fffffff, RZ, 0xc0, !PT ;  /* 0x7fffffff13087812 */ /* 0x000fca00078ec0ff */
[----:B------:R-:W-:Y:S01]  /*03b0*/  VIADD R9, R8, 0xfff00000 ;  /* 0xfff0000008097836 */ /* 0x000fe20000000000 */
[----:B------:R-:W-:-:S07]  /*03c0*/  MOV R8, 0x3e0 ;  /* 0x000003e000087802 */ /* 0x000fce0000000f00 */
[----:B-----5:R-:W-:Y:S05]  /*03d0*/  CALL.REL.NOINC `($__internal_2_$__cuda_sm20_dblrcp_rn_slowpath_v3) ;  /* 0x0000002c00887944 */ /* 0x020fea0003c00000 */
[----:B------:R-:W-:Y:S02]  /*03e0*/  IMAD.MOV.U32 R16, RZ, RZ, R10 ;  /* 0x000000ffff107224 */ /* 0x000fe400078e000a */
[----:B------:R-:W-:-:S07]  /*03f0*/  IMAD.MOV.U32 R17, RZ, RZ, R11 ;  /* 0x000000ffff117224 */ /* 0x000fce00078e000b */
.L_x_45:
[----:B------:R-:W0:Y:S01]  /*0400*/  LDCU UR4, c[0x0][0x3c0] ;  /* 0x00007800ff0477ac */ /* 0x000e220008000800 */
[----:B------:R-:W-:Y:S02]  /*0410*/  UPLOP3.LUT UP0, UPT, UPT, UPT, UPT, 0x40, 0x4 ;  /* 0x000000000004789c */ /* 0x000fe40003f0e870 */
[----:B0-----:R-:W-:-:S09]  /*0420*/  UISETP.GE.AND UP1, UPT, UR4, 0x1, UPT ;  /* 0x000000010400788c */ /* 0x001fd2000bf26270 */
[----:B------:R-:W-:Y:S05]  /*0430*/  BRA.U !UP1, `(.L_x_46) ;  /* 0x0000000109587547 */ /* 0x000fea000b800000 */
[----:B------:R-:W0:Y:S01]  /*0440*/  LDC.64 R10, c[0x0][0x390] ;  /* 0x0000e400ff0a7b82 */ /* 0x000e220000000a00 */
[----:B------:R-:W-:Y:S01]  /*0450*/  VIMNMX.U32 R18, PT, PT, R2, UR4, PT ;  /* 0x0000000402127c48 */ /* 0x000fe2000bfe0000 */
[----:B------:R-:W-:-:S06]  /*0460*/  IMAD.MOV.U32 R19, RZ, RZ, RZ ;  /* 0x000000ffff137224 */ /* 0x000fcc00078e00ff */
[----:B------:R-:W1:Y:S08]  /*0470*/  LDC.64 R12, c[0x0][0x380] ;  /* 0x0000e000ff0c7b82 */ /* 0x000e700000000a00 */
[----:B------:R-:W2:Y:S02]  /*0480*/  LDC.64 R14, c[0x0][0x388] ;  /* 0x0000e200ff0e7b82 */ /* 0x000ea40000000a00 */
.L_x_47:
[----:B0-----:R-:W-:-:S06]  /*0490*/  IMAD.WIDE.U32 R8, R19, 0x4, R10 ;  /* 0x0000000413087825 */ /* 0x001fcc00078e000a */
[----:B------:R-:W3:Y:S01]  /*04a0*/  LDG.E.CONSTANT R8, desc[UR6][R8.64] ;  /* 0x0000000608087981 */ /* 0x000ee2000c1e9900 */
[----:B------:R-:W-:Y:S01]  /*04b0*/  UPLOP3.LUT UP0, UPT, UPT, UPT, UPT, 0x80, 0x8 ;  /* 0x000000000008789c */ /* 0x000fe20003f0f070 */
[----:B---3--:R-:W-:-:S13]  /*04c0*/  FSETP.NE.AND P0, PT, |R8|, +INF , PT ;  /* 0x7f8000000800780b */ /* 0x008fda0003f05200 */
[----:B------:R-:W-:Y:S05]  /*04d0*/  @!P0 BRA `(.L_x_46) ;  /* 0x0000000000308947 */ /* 0x000fea0003800000 */
[----:B-1----:R-:W-:-:S06]  /*04e0*/  IMAD.WIDE.U32 R8, R19, 0x4, R12 ;  /* 0x0000000413087825 */ /* 0x002fcc00078e000c */
[----:B------:R-:W3:Y:S02]  /*04f0*/  LDG.E.CONSTANT R8, desc[UR6][R8.64] ;  /* 0x0000000608087981 */ /* 0x000ee4000c1e9900 */
[----:B---3--:R-:W-:-:S13]  /*0500*/  FSETP.NE.AND P0, PT, |R8|, +INF , PT ;  /* 0x7f8000000800780b */ /* 0x008fda0003f05200 */
[----:B------:R-:W-:Y:S05]  /*0510*/  @!P0 BRA `(.L_x_46) ;  /* 0x0000000000208947 */ /* 0x000fea0003800000 */
[----:B--2---:R-:W-:-:S06]  /*0520*/  IMAD.WIDE.U32 R8, R19, 0x4, R14 ;  /* 0x0000000413087825 */ /* 0x004fcc00078e000e */
[----:B------:R-:W2:Y:S02]  /*0530*/  LDG.E.CONSTANT R8, desc[UR6][R8.64] ;  /* 0x0000000608087981 */ /* 0x000ea4000c1e9900 */
[----:B--2---:R-:W-:-:S13]  /*0540*/  FSETP.NE.AND P0, PT, |R8|, +INF , PT ;  /* 0x7f8000000800780b */ /* 0x004fda0003f05200 */
[----:B------:R-:W-:Y:S05]  /*0550*/  @!P0 BRA `(.L_x_46) ;  /* 0x0000000000108947 */ /* 0x000fea0003800000 */
[----:B------:R-:W-:-:S05]  /*0560*/  VIADD R19, R19, 0x1 ;  /* 0x0000000113137836 */ /* 0x000fca0000000000 */
[----:B------:R-:W-:-:S13]  /*0570*/  ISETP.NE.AND P0, PT, R19, R18, PT ;  /* 0x000000121300720c */ /* 0x000fda0003f05270 */
[----:B------:R-:W-:Y:S05]  /*0580*/  @P0 BRA `(.L_x_47) ;  /* 0xfffffffc00c00947 */ /* 0x000fea000383ffff */
[----:B------:R-:W-:-:S11]  /*0590*/  UPLOP3.LUT UP0, UPT, UPT, UPT, UPT, 0x40, 0x4 ;  /* 0x000000000004789c */ /* 0x000fd60003f0e870 */
.L_x_46:
[----:B------:R-:W0:Y:S02]  /*05a0*/  LDCU UR4, c[0x0][0x3c0] ;  /* 0x00007800ff0477ac */ /* 0x000e240008000800 */
[----:B0-----:R-:W-:-:S13]  /*05b0*/  ISETP.GE.AND P0, PT, R7, UR4, PT ;  /* 0x0000000407007c0c */ /* 0x001fda000bf06270 */
[----:B------:R-:W-:Y:S05]  /*05c0*/  @P0 EXIT ;  /* 0x000000000000094d */ /* 0x000fea0003800000 */
[----:B--2---:R-:W0:Y:S01]  /*05d0*/  MUFU.RCP64H R15, 6 ;  /* 0x40180000000f7908 */ /* 0x004e220000001800 */
[----:B------:R-:W-:Y:S02]  /*05e0*/  IMAD.MOV.U32 R22, RZ, RZ, 0x0 ;  /* 0x00000000ff167424 */ /* 0x000fe400078e00ff */
[----:B------:R-:W-:Y:S02]  /*05f0*/  IMAD.MOV.U32 R23, RZ, RZ, 0x40180000 ;  /* 0x40180000ff177424 */ /* 0x000fe400078e00ff */
[----:B------:R-:W-:Y:S02]  /*0600*/  IMAD.MOV.U32 R14, RZ, RZ, 0x1 ;  /* 0x00000001ff0e7424 */ /* 0x000fe400078e00ff */
[C---:B-1----:R-:W-:Y:S01]  /*0610*/  VIADD R12, R2.reuse, 0xffffffff ;  /* 0xffffffff020c7836 */ /* 0x042fe20000000000 */
[----:B------:R-:W-:Y:S01]  /*0620*/  I2F.F64.U32 R10, R2 ;  /* 0x00000002000a7312 */ /* 0x000fe20000201800 */
[----:B------:R-:W-:-:S07]  /*0630*/  IMAD.SHL.U32 R24, R2, 0x2, RZ ;  /* 0x0000000202187824 */ /* 0x000fce00078e00ff */
[----:B------:R-:W1:Y:S01]  /*0640*/  I2F.F64.U32 R12, R12 ;  /* 0x0000000c000c7312 */ /* 0x000e620000201800 */
[----:B0-----:R-:W-:-:S07]  /*0650*/  DFMA R18, R14, -R22, 1 ;  /* 0x3ff000000e12742b */ /* 0x001fce0000000816 */
[----:B------:R-:W0:Y:S01]  /*0660*/  I2F.F64.U32 R8, R24 ;  /* 0x0000001800087312 */ /* 0x000e220000201800 */
[----:B------:R-:W-:-:S08]  /*0670*/  DFMA R18, R18, R18, R18 ;  /* 0x000000121212722b */ /* 0x000fd00000000012 */
[----:B------:R-:W-:Y:S02]  /*0680*/  DFMA R20, R14, R18, R14 ;  /* 0x000000120e14722b */ /* 0x000fe4000000000e */
[----:B-1----:R-:W-:Y:S02]  /*0690*/  DMUL R14, R10, R12 ;  /* 0x0000000c0a0e7228 */ /* 0x002fe40000000000 */
        /* <DEDUP_REMOVED lines=9> */
[----:B------:R-:W-:Y:S01]  /*0730*/  DMUL R12, R12, R14 ;  /* 0x0000000e0c0c7228 */ /* 0x000fe20000000000 */
[----:B------:R-:W-:-:S05]  /*0740*/  FFMA R14, RZ, 2.375, R9 ;  /* 0x40180000ff0e7823 */ /* 0x000fca0000000009 */
[----:B------:R-:W-:Y:S02]  /*0750*/  FSETP.GT.AND P0, PT, |R14|, 1.469367938527859385e-39, PT ;  /* 0x001000000e00780b */ /* 0x000fe40003f04200 */
[----:B------:R-:W-:-:S11]  /*0760*/  DMUL R12, R12, R12 ;  /* 0x0000000c0c0c7228 */ /* 0x000fd60000000000 */
[----:B------:R-:W-:Y:S05]  /*0770*/  @P0 BRA P1, `(.L_x_48) ;  /* 0x0000000000080947 */ /* 0x000fea0000800000 */
[----:B------:R-:W-:-:S07]  /*0780*/  MOV R14, 0x7a0 ;  /* 0x000007a0000e7802 */ /* 0x000fce0000000f00 */
[----:B-----5:R-:W-:Y:S05]  /*0790*/  CALL.REL.NOINC `($__internal_3_$__cuda_sm20_div_rn_f64_full) ;  /* 0x0000002c00307944 */ /* 0x020fea0003c00000 */
.L_x_48:
        /* <DEDUP_REMOVED lines=8> */
[----:B------:R-:W-:Y:S01]  /*0820*/  DFMA R18, R10, R18, R10 ;  /* 0x000000120a12722b */ /* 0x000fe2000000000a */
[----:B------:R-:W-:Y:S10]  /*0830*/  @P0 BRA `(.L_x_49) ;  /* 0x0000000000200947 */ /* 0x000ff40003800000 */
[----:B------:R-:W-:Y:S01]  /*0840*/  LOP3.LUT R8, R13, 0x7fffffff, RZ, 0xc0, !PT ;  /* 0x7fffffff0d087812 */ /* 0x000fe200078ec0ff */
[----:B------:R-:W-:Y:S02]  /*0850*/  IMAD.MOV.U32 R18, RZ, RZ, R12 ;  /* 0x000000ffff127224 */ /* 0x000fe400078e000c */
[----:B------:R-:W-:Y:S02]  /*0860*/  IMAD.MOV.U32 R19, RZ, RZ, R13 ;  /* 0x000000ffff137224 */ /* 0x000fe400078e000d */
[----:B------:R-:W-:Y:S01]  /*0870*/  VIADD R9, R8, 0xfff00000 ;  /* 0xfff0000008097836 */ /* 0x000fe20000000000 */
[----:B------:R-:W-:-:S07]  /*0880*/  MOV R8, 0x8a0 ;  /* 0x000008a000087802 */ /* 0x000fce0000000f00 */
[----:B-----5:R-:W-:Y:S05]  /*0890*/  CALL.REL.NOINC `($__internal_2_$__cuda_sm20_dblrcp_rn_slowpath_v3) ;  /* 0x0000002800587944 */ /* 0x020fea0003c00000 */
[----:B------:R-:W-:Y:S02]  /*08a0*/  IMAD.MOV.U32 R18, RZ, RZ, R10 ;  /* 0x000000ffff127224 */ /* 0x000fe400078e000a */
[----:B------:R-:W-:-:S07]  /*08b0*/  IMAD.MOV.U32 R19, RZ, RZ, R11 ;  /* 0x000000ffff137224 */ /* 0x000fce00078e000b */
.L_x_49:
[----:B------:R-:W-:Y:S01]  /*08c0*/  PRMT R8, RZ, 0x7610, R8 ;  /* 0x00007610ff087816 */ /* 0x000fe20000000008 */
[----:B------:R-:W-:Y:S01]  /*08d0*/  UMOV UR4, URZ ;  /* 0x000000ff00047c82 */ /* 0x000fe20008000000 */
[----:B------:R-:W-:Y:S02]  /*08e0*/  PRMT R9, RZ, 0x7610, R9 ;  /* 0x00007610ff097816 */ /* 0x000fe40000000009 */
[----:B------:R-:W-:-:S07]  /*08f0*/  PRMT R10, RZ, 0x7610, R10 ;  /* 0x00007610ff0a7816 */ /* 0x000fce000000000a */
.L_x_61:
[----:B0-----:R-:W0:Y:S01]  /*0900*/  LDCU UR5, c[0x0][0x3c8] ;  /* 0x00007900ff0577ac */ /* 0x001e220008000800 */
[----:B------:R-:W-:Y:S01]  /*0910*/  ISETP.GE.AND P0, PT, R2, 0x1, PT ;  /* 0x000000010200780c */ /* 0x000fe20003f06270 */
[----:B-1----:R-:W-:Y:S01]  /*0920*/  IMAD.IADD R12, R7, 0x1, -R2 ;  /* 0x00000001070c7824 */ /* 0x002fe200078e0a02 */
[----:B------:R-:W-:Y:S01]  /*0930*/  CS2R R20, SRZ ;  /* 0x0000000000147805 */ /* 0x000fe2000001ff00 */
[----:B------:R-:W1:Y:S01]  /*0940*/  LDCU.U16 UR8, c[0x0][0x3c8] ;  /* 0x00007900ff0877ac */ /* 0x000e620008000400 */
[----:B------:R-:W-:Y:S01]  /*0950*/  IMAD.MOV.U32 R30, RZ, RZ, 0x0 ;  /* 0x00000000ff1e7424 */ /* 0x000fe200078e00ff */
[----:B------:R-:W-:Y:S01]  /*0960*/  CS2R R22, SRZ ;  /* 0x0000000000167805 */ /* 0x000fe2000001ff00 */
[----:B------:R-:W-:Y:S01]  /*0970*/  IMAD.MOV.U32 R31, RZ, RZ, 0x7ff00000 ;  /* 0x7ff00000ff1f7424 */ /* 0x000fe200078e00ff */
[----:B------:R-:W-:Y:S01]  /*0980*/  CS2R R24, SRZ ;  /* 0x0000000000187805 */ /* 0x000fe2000001ff00 */
[----:B------:R-:W-:Y:S02]  /*0990*/  IMAD.MOV.U32 R26, RZ, RZ, 0x0 ;  /* 0x00000000ff1a7424 */ /* 0x000fe400078e00ff */
[----:B------:R-:W-:Y:S01]  /*09a0*/  IMAD.MOV.U32 R27, RZ, RZ, -0x100000 ;  /* 0xfff00000ff1b7424 */ /* 0x000fe200078e00ff */
[----:B0-----:R-:W-:-:S06]  /*09b0*/  UIADD3 UR5, UPT, UPT, UR4, UR5, URZ ;  /* 0x0000000504057290 */ /* 0x001fcc000fffe0ff */
[----:B------:R-:W-:-:S05]  /*09c0*/  VIMNMX R11, PT, PT, R7, UR5, !PT ;  /* 0x00000005070b7c48 */ /* 0x000fca000ffe0100 */
[----:B------:R-:W-:-:S04]  /*09d0*/  VIADD R11, R11, -UR5 ;  /* 0x800000050b0b7c36 */ /* 0x000fc80008000000 */
[----:B------:R-:W-:Y:S01]  /*09e0*/  VIADD R13, R11, 0x1 ;  /* 0x000000010b0d7836 */ /* 0x000fe20000000000 */
[----:B-1----:R-:W-:Y:S06]  /*09f0*/  @!P0 BRA `(.L_x_50) ;  /* 0x0000001400048947 */ /* 0x002fec0003800000 */
[----:B------:R-:W-:Y:S01]  /*0a00*/  ISETP.GE.U32.AND P1, PT, R11, 0x3, PT ;  /* 0x000000030b00780c */ /* 0x000fe20003f26070 */
[----:B------:R-:W-:Y:S01]  /*0a10*/  VIADD R11, R12, 0x1 ;  /* 0x000000010c0b7836 */ /* 0x000fe20000000000 */
[----:B------:R-:W-:Y:S01]  /*0a20*/  CS2R R24, SRZ ;  /* 0x0000000000187805 */ /* 0x000fe2000001ff00 */
[----:B------:R-:W-:Y:S01]  /*0a30*/  IMAD.MOV.U32 R26, RZ, RZ, 0x0 ;  /* 0x00000000ff1a7424 */ /* 0x000fe200078e00ff */
[----:B------:R-:W-:Y:S01]  /*0a40*/  CS2R R22, SRZ ;  /* 0x0000000000167805 */ /* 0x000fe2000001ff00 */
[----:B------:R-:W-:Y:S01]  /*0a50*/  IMAD.MOV.U32 R27, RZ, RZ, -0x100000 ;  /* 0xfff00000ff1b7424 */ /* 0x000fe200078e00ff */
[----:B------:R-:W-:Y:S01]  /*0a60*/  CS2R R20, SRZ ;  /* 0x0000000000147805 */ /* 0x000fe2000001ff00 */
[----:B------:R-:W-:Y:S02]  /*0a70*/  IMAD.MOV.U32 R30, RZ, RZ, 0x0 ;  /* 0x00000000ff1e7424 */ /* 0x000fe400078e00ff */
[----:B------:R-:W-:-:S04]  /*0a80*/  IMAD.MOV.U32 R31, RZ, RZ, 0x7ff00000 ;  /* 0x7ff00000ff1f7424 */ /* 0x000fc800078e00ff */
[----:B------:R-:W-:Y:S05]  /*0a90*/  @!P1 BRA `(.L_x_51) ;  /* 0x0000000800a89947 */ /* 0x000fea0003800000 */
[----:B------:R-:W-:Y:S01]  /*0aa0*/  VIADD R11, R12, 0x4 ;  /* 0x000000040c0b7836 */ /* 0x000fe20000000000 */
[----:B------:R-:W-:Y:S02]  /*0ab0*/  LOP3.LUT R12, R13, 0xfffffffc, RZ, 0xc0, !PT ;  /* 0xfffffffc0d0c7812 */ /* 0x000fe400078ec0ff */
[----:B------:R-:W-:Y:S02]  /*0ac0*/  CS2R R24, SRZ ;  /* 0x0000000000187805 */ /* 0x000fe4000001ff00 */
[----:B------:R-:W-:Y:S01]  /*0ad0*/  IADD3 R14, PT, PT, R2, -0x2, -R7 ;  /* 0xfffffffe020e7810 */ /* 0x000fe20007ffe807 */
[----:B------:R-:W-:Y:S02]  /*0ae0*/  IMAD.MOV.U32 R26, RZ, RZ, 0x0 ;  /* 0x00000000ff1a7424 */ /* 0x000fe400078e00ff */
[----:B------:R-:W-:Y:S02]  /*0af0*/  IMAD.MOV.U32 R27, RZ, RZ, -0x100000 ;  /* 0xfff00000ff1b7424 */ /* 0x000fe400078e00ff */
[----:B------:R-:W-:-:S02]  /*0b00*/  IMAD.MOV.U32 R30, RZ, RZ, 0x0 ;  /* 0x00000000ff1e7424 */ /* 0x000fc400078e00ff */
[----:B------:R-:W-:Y:S02]  /*0b10*/  IMAD.MOV.U32 R31, RZ, RZ, 0x7ff00000 ;  /* 0x7ff00000ff1f7424 */ /* 0x000fe400078e00ff */
[----:B------:R-:W-:-:S07]  /*0b20*/  IMAD.MOV R12, RZ, RZ, -R12 ;  /* 0x000000ffff0c7224 */ /* 0x000fce00078e0a0c */
.L_x_52:
[----:B------:R-:W0:Y:S01]  /*0b30*/  LDC.64 R28, c[0x0][0x380] ;  /* 0x0000e000ff1c7b82 */ /* 0x000e220000000a00 */
[C---:B------:R-:W-:Y:S02]  /*0b40*/  VIADD R15, R11.reuse, 0xfffffffe ;  /* 0xfffffffe0b0f7836 */ /* 0x040fe40000000000 */
[----:B------:R-:W-:-:S03]  /*0b50*/  VIADD R33, R11, 0xfffffffd ;  /* 0xfffffffd0b217836 */ /* 0x000fc60000000000 */
[----:B------:R-:W-:Y:S02]  /*0b60*/  ISETP.NE.AND P1, PT, R15, 0x1, PT ;  /* 0x000000010f00780c */ /* 0x000fe40003f25270 */
[----:B------:R-:W1:Y:S08]  /*0b70*/  LDC.64 R52, c[0x0][0x388] ;  /* 0x0000e200ff347b82 */ /* 0x000e700000000a00 */
[----:B------:R-:W2:Y:S01]  /*0b80*/  LDC.64 R50, c[0x0][0x390] ;  /* 0x0000e400ff327b82 */ /* 0x000ea20000000a00 */
[----:B0-----:R-:W-:-:S05]  /*0b90*/  IMAD.WIDE R28, R33, 0x4, R28 ;  /* 0x00000004211c7825 */ /* 0x001fca00078e021c */
[----:B------:R-:W3:Y:S01]  /*0ba0*/  LDG.E.CONSTANT R39, desc[UR6][R28.64] ;  /* 0x000000061c277981 */ /* 0x000ee2000c1e9900 */
[----:B-1----:R-:W-:-:S03]  /*0bb0*/  IMAD.WIDE R52, R33, 0x4, R52 ;  /* 0x0000000421347825 */ /* 0x002fc600078e0234 */
[----:B------:R-:W4:Y:S04]  /*0bc0*/  LDG.E.CONSTANT R38, desc[UR6][R28.64+0x4] ;  /* 0x000004061c267981 */ /* 0x000f28000c1e9900 */
[----:B------:R-:W4:Y:S01]  /*0bd0*/  LDG.E.CONSTANT R32, desc[UR6][R52.64] ;  /* 0x0000000634207981 */ /* 0x000f22000c1e9900 */
[----:B--2---:R-:W-:-:S03]  /*0be0*/  IMAD.WIDE R50, R33, 0x4, R50 ;  /* 0x0000000421327825 */ /* 0x004fc600078e0232 */
[----:B------:R-:W2:Y:S04]  /*0bf0*/  LDG.E.CONSTANT R40, desc[UR6][R52.64+0x4] ;  /* 0x0000040634287981 */ /* 0x000ea8000c1e9900 */
[----:B------:R-:W2:Y:S04]  /*0c00*/  @P1 LDG.E.CONSTANT R36, desc[UR6][R50.64+-0x4] ;  /* 0xfffffc0632241981 */ /* 0x000ea8000c1e9900 */
[----:B------:R-:W2:Y:S04]  /*0c10*/  LDG.E.CONSTANT R48, desc[UR6][R50.64] ;  /* 0x0000000632307981 */ /* 0x000ea8000c1e9900 */
[----:B------:R-:W2:Y:S04]  /*0c20*/  LDG.E.CONSTANT R41, desc[UR6][R50.64+0x4] ;  /* 0x0000040632297981 */ /* 0x000ea8000c1e9900 */
[----:B------:R-:W2:Y:S04]  /*0c30*/  LDG.E.CONSTANT R42, desc[UR6][R28.64+0x8] ;  /* 0x000008061c2a7981 */ /* 0x000ea8000c1e9900 */
[----:B------:R-:W2:Y:S04]  /*0c40*/  LDG.E.CONSTANT R43, desc[UR6][R52.64+0x8] ;  /* 0x00000806342b7981 */ /* 0x000ea8000c1e9900 */
[----:B------:R0:W2:Y:S04]  /*0c50*/  LDG.E.CONSTANT R44, desc[UR6][R28.64+0xc] ;  /* 0x00000c061c2c7981 */ /* 0x0000a8000c1e9900 */
[----:B------:R-:W2:Y:S04]  /*0c60*/  LDG.E.CONSTANT R45, desc[UR6][R52.64+0xc] ;  /* 0x00000c06342d7981 */ /* 0x000ea8000c1e9900 */
[----:B------:R-:W2:Y:S04]  /*0c70*/  LDG.E.CONSTANT R46, desc[UR6][R50.64+0x8] ;  /* 0x00000806322e7981 */ /* 0x000ea8000c1e9900 */
[----:B------:R1:W2:Y:S01]  /*0c80*/  LDG.E.CONSTANT R47, desc[UR6][R50.64+0xc] ;  /* 0x00000c06322f7981 */ /* 0x0002a2000c1e9900 */
[----:B------:R-:W-:Y:S01]  /*0c90*/  VIADD R12, R12, 0x4 ;  /* 0x000000040c0c7836 */ /* 0x000fe20000000000 */
[----:B---3--:R-:W3:Y:S08]  /*0ca0*/  F2F.F64.F32 R34, R39 ;  /* 0x0000002700227310 */ /* 0x008ef00000201800 */
[----:B----4-:R-:W0:Y:S08]  /*0cb0*/  F2F.F64.F32 R32, R32 ;  /* 0x0000002000207310 */ /* 0x010e300000201800 */
[----:B--2---:R-:W2:Y:S01]  /*0cc0*/  @P1 F2F.F64.F32 R36, R36 ;  /* 0x0000002400241310 */ /* 0x004ea20000201800 */
[----:B---3--:R-:W-:-:S06]  /*0cd0*/  DSETP.GEU.AND P3, PT, R26, R34, PT ;  /* 0x000000221a00722a */ /* 0x008fcc0003f6e000 */
[----:B------:R-:W-:Y:S01]  /*0ce0*/  FSEL R26, R34, R26, !P3 ;  /* 0x0000001a221a7208 */ /* 0x000fe20005800000 */
[--C-:B0-----:R-:W-:Y:S01]  /*0cf0*/  DADD R28, R34, -R32.reuse ;  /* 0x00000000221c7229 */ /* 0x101fe20000000820 */
[----:B------:R-:W-:Y:S01]  /*0d00*/  FSEL R27, R35, R27, !P3 ;  /* 0x0000001b231b7208 */ /* 0x000fe20005800000 */
[----:B------:R-:W-:Y:S02]  /*0d10*/  DSETP.GT.AND P2, PT, R30, R32, PT ;  /* 0x000000201e00722a */ /* 0x000fe40003f44000 */
[----:B--2---:R-:W-:-:S04]  /*0d20*/  @P1 DADD R34, R34, -R36 ;  /* 0x0000000022221229 */ /* 0x004fc80000000824 */
[----:B------:R-:W-:Y:S02]  /*0d30*/  FSEL R30, R32, R30, P2 ;  /* 0x0000001e201e7208 */ /* 0x000fe40001000000 */
[----:B------:R-:W-:Y:S01]  /*0d40*/  FSEL R31, R33, R31, P2 ;  /* 0x0000001f211f7208 */ /* 0x000fe20001000000 */
[----:B------:R-:W-:Y:S01]  /*0d50*/  @P1 DADD R32, R32, -R36 ;  /* 0x0000000020201229 */ /* 0x000fe20000000824 */
[----:B------:R-:W-:Y:S01]  /*0d60*/  @P1 IMAD.MOV.U32 R36, RZ, RZ, R29 ;  /* 0x000000ffff241224 */ /* 0x000fe200078e001d */
[----:B------:R-:W-:Y:S01]  /*0d70*/  @P1 DSETP.MAX.AND P2, P3, |R28|, |R34|, PT ;  /* 0x400000221c00122a */ /* 0x000fe20003b4f200 */
[----:B------:R-:W-:-:S05]  /*0d80*/  @P1 IMAD.MOV.U32 R37, RZ, RZ, R35 ;  /* 0x000000ffff251224 */ /* 0x000fca00078e0023 */
[----:B------:R-:W-:Y:S02]  /*0d90*/  @P1 FSEL R36, |R36|, |R37|, P2 ;  /* 0x4000002524241208 */ /* 0x000fe40001000200 */
[----:B------:R-:W-:Y:S01]  /*0da0*/  @P1 LOP3.LUT R37, R37, 0x80000, RZ, 0xfc, !PT ;  /* 0x0008000025251812 */ /* 0x000fe200078efcff */
[----:B------:R-:W-:-:S03]  /*0db0*/  @P1 IMAD.MOV.U32 R39, RZ, RZ, R34 ;  /* 0x000000ffff271224 */ /* 0x000fc600078e0022 */
[----:B------:R-:W-:Y:S01]  /*0dc0*/  @P1 SEL R37, R37, R36, P3 ;  /* 0x0000002425251207 */ /* 0x000fe20001800000 */
[----:B------:R-:W-:-:S05]  /*0dd0*/  @P1 IMAD.MOV.U32 R36, RZ, RZ, R28 ;  /* 0x000000ffff241224 */ /* 0x000fca00078e001c */
[----:B------:R-:W-:Y:S01]  /*0de0*/  @P1 SEL R36, R36, R39, P2 ;  /* 0x0000002724241207 */ /* 0x000fe20001000000 */
[----:B-1----:R-:W-:Y:S01]  /*0df0*/  @P1 IMAD.MOV.U32 R50, RZ, RZ, R32 ;  /* 0x000000ffff321224 */ /* 0x002fe200078e0020 */
[----:B------:R0:W-:Y:S01]  /*0e00*/  F2F.F64.F32 R34, R48 ;  /* 0x0000003000227310 */ /* 0x0001e20000201800 */
[----:B------:R-:W-:-:S03]  /*0e10*/  @P1 IMAD.MOV.U32 R52, RZ, RZ, R33 ;  /* 0x000000ffff341224 */ /* 0x000fc600078e0021 */
[----:B------:R-:W-:Y:S01]  /*0e20*/  @P1 DSETP.MAX.AND P3, P4, |R32|, R36, PT ;  /* 0x000000242000122a */ /* 0x000fe20003c6f200 */
[----:B------:R-:W-:-:S03]  /*0e30*/  ISETP.NE.AND P2, PT, R11, 0x2, PT ;  /* 0x000000020b00780c */ /* 0x000fc60003f45270 */
[----:B------:R-:W1:Y:S08]  /*0e40*/  F2F.F64.F32 R38, R38 ;  /* 0x0000002600267310 */ /* 0x000e700000201800 */
[----:B------:R-:W2:Y:S01]  /*0e50*/  F2F.F64.F32 R32, R40 ;  /* 0x0000002800207310 */ /* 0x000ea20000201800 */
[----:B0-----:R-:W-:Y:S01]  /*0e60*/  @!P1 DADD R48, -RZ, |R28| ;  /* 0x00000000ff309229 */ /* 0x001fe2000000051c */
[----:B------:R-:W-:-:S02]  /*0e70*/  @P1 FSEL R52, |R52|, R37, P3 ;  /* 0x0000002534341208 */ /* 0x000fc40001800200 */
[----:B------:R-:W-:Y:S01]  /*0e80*/  @P1 LOP3.LUT R37, R37, 0x80000, RZ, 0xfc, !PT ;  /* 0x0008000025251812 */ /* 0x000fe200078efcff */
[----:B------:R-:W-:-:S03]  /*0e90*/  @P1 IMAD.MOV.U32 R51, RZ, RZ, R36 ;  /* 0x000000ffff331224 */ /* 0x000fc600078e0024 */
[----:B------:R-:W-:Y:S01]  /*0ea0*/  @P1 SEL R49, R37, R52, P4 ;  /* 0x0000003425311207 */ /* 0x000fe20002000000 */
[C---:B-1----:R-:W-:Y:S01]  /*0eb0*/  @P2 DADD R36, R38.reuse, -R34 ;  /* 0x0000000026242229 */ /* 0x042fe20000000822 */
[----:B------:R-:W-:Y:S01]  /*0ec0*/  @P1 SEL R48, R50, R51, P3 ;  /* 0x0000003332301207 */ /* 0x000fe20001800000 */
[----:B--2---:R-:W-:-:S05]  /*0ed0*/  DADD R28, R38, -R32 ;  /* 0x00000000261c7229 */ /* 0x004fca0000000820 */
[----:B------:R-:W-:-:S03]  /*0ee0*/  DADD R24, R48, R24 ;  /* 0x0000000030187229 */ /* 0x000fc60000000018 */
[----:B------:R-:W-:Y:S01]  /*0ef0*/  @P2 IMAD.MOV.U32 R49, RZ, RZ, R37 ;  /* 0x000000ffff312224 */ /* 0x000fe200078e0025 */
[----:B------:R-:W-:Y:S01]  /*0f00*/  @P2 DSETP.MAX.AND P1, P3, |R28|, |R36|, PT ;  /* 0x400000241c00222a */ /* 0x000fe20003b2f200 */
[----:B------:R-:W-:-:S03]  /*0f10*/  @P2 IMAD.MOV.U32 R40, RZ, RZ, R29 ;  /* 0x000000ffff282224 */ /* 0x000fc600078e001d */
[----:B------:R-:W-:Y:S02]  /*0f20*/  @P2 LOP3.LUT R51, R49, 0x80000, RZ, 0xfc, !PT ;  /* 0x0008000031332812 */ /* 0x000fe400078efcff */
[----:B------:R-:W-:Y:S01]  /*0f30*/  @P2 FSEL R40, |R40|, |R49|, P1 ;  /* 0x4000003128282208 */ /* 0x000fe20000800200 */
[----:B------:R-:W-:Y:S02]  /*0f40*/  @P2 IMAD.MOV.U32 R49, RZ, RZ, R36 ;  /* 0x000000ffff312224 */ /* 0x000fe400078e0024 */
[----:B------:R-:W-:-:S05]  /*0f50*/  @P2 IMAD.MOV.U32 R36, RZ, RZ, R28 ;  /* 0x000000ffff242224 */ /* 0x000fca00078e001c */
[----:B------:R-:W-:Y:S01]  /*0f60*/  @P2 SEL R36, R36, R49, P1 ;  /* 0x0000003124242207 */ /* 0x000fe20000800000 */
[----:B------:R-:W-:Y:S01]  /*0f70*/  @P2 DADD R48, R32, -R34 ;  /* 0x0000000020302229 */ /* 0x000fe20000000822 */
[----:B------:R-:W-:Y:S02]  /*0f80*/  @P2 SEL R37, R51, R40, P3 ;  /* 0x0000002833252207 */ /* 0x000fe40001800000 */
[----:B------:R-:W-:Y:S01]  /*0f90*/  ISETP.NE.AND P1, PT, R15, -0x1, PT ;  /* 0xffffffff0f00780c */ /* 0x000fe20003f25270 */
[----:B------:R-:W-:Y:S02]  /*0fa0*/  F2F.F64.F32 R50, R42 ;  /* 0x0000002a00327310 */ /* 0x000fe40000201800 */
[----:B------:R-:W-:Y:S02]  /*0fb0*/  @P2 IMAD.MOV.U32 R40, RZ, RZ, R37 ;  /* 0x000000ffff282224 */ /* 0x000fe400078e0025 */
[----:B------:R-:W-:Y:S02]  /*0fc0*/  @P2 DSETP.MAX.AND P3, P4, |R48|, R36, PT ;  /* 0x000000243000222a */ /* 0x000fe40003c6f200 */
[----:B------:R-:W-:-:S02]  /*0fd0*/  @P2 IMAD.MOV.U32 R15, RZ, RZ, R48 ;  /* 0x000000ffff0f2224 */ /* 0x000fc400078e0030 */
[----:B------:R-:W-:Y:S01]  /*0fe0*/  @P2 IMAD.MOV.U32 R48, RZ, RZ, R36 ;  /* 0x000000ffff302224 */ /* 0x000fe200078e0024 */
[----:B------:R-:W0:Y:S08]  /*0ff0*/  F2F.F64.F32 R52, R43 ;  /* 0x0000002b00347310 */ /* 0x000e300000201800 */
[----:B------:R-:W1:Y:S01]  /*1000*/  F2F.F64.F32 R36, R41 ;  /* 0x0000002900247310 */ /* 0x000e620000201800 */
[----:B------:R-:W-:-:S02]  /*1010*/  @P2 FSEL R49, |R49|, R40, P3 ;  /* 0x0000002831312208 */ /* 0x000fc40001800200 */
[----:B------:R-:W-:Y:S01]  /*1020*/  @P2 LOP3.LUT R40, R40, 0x80000, RZ, 0xfc, !PT ;  /* 0x0008000028282812 */ /* 0x000fe200078efcff */
[C---:B------:R-:W-:Y:S01]  /*1030*/  DADD R20, R34.reuse, R20 ;  /* 0x0000000022147229 */ /* 0x040fe20000000014 */
[----:B------:R-:W-:Y:S01]  /*1040*/  @P2 SEL R48, R15, R48, P3 ;  /* 0x000000300f302207 */ /* 0x000fe20001800000 */
[----:B------:R-:W-:Y:S01]  /*1050*/  DFMA R22, R34, R34, R22 ;  /* 0x000000222216722b */ /* 0x000fe20000000016 */
[----:B------:R-:W-:Y:S01]  /*1060*/  @P2 SEL R49, R40, R49, P4 ;  /* 0x0000003128312207 */ /* 0x000fe20002000000 */
[----:B------:R-:W-:Y:S02]  /*1070*/  @!P2 DADD R48, -RZ, |R28| ;  /* 0x00000000ff30a229 */ /* 0x000fe4000000051c */
[C---:B0-----:R-:W-:Y:S02]  /*1080*/  DADD R34, R50.reuse, -R52 ;  /* 0x0000000032227229 */ /* 0x041fe40000000834 */
[----:B-1----:R-:W-:-:S08]  /*1090*/  @P1 DADD R28, R50, -R36 ;  /* 0x00000000321c1229 */ /* 0x002fd00000000824 */
[----:B------:R-:W-:Y:S01]  /*10a0*/  @P1 IMAD.MOV.U32 R15, RZ, RZ, R35 ;  /* 0x000000ffff0f1224 */ /* 0x000fe200078e0023 */
[----:B------:R-:W-:Y:S01]  /*10b0*/  @P1 DSETP.MAX.AND P2, P3, |R34|, |R28|, PT ;  /* 0x4000001c2200122a */ /* 0x000fe20003b4f200 */
[----:B------:R-:W-:-:S05]  /*10c0*/  @P1 IMAD.MOV.U32 R40, RZ, RZ, R29 ;  /* 0x000000ffff281224 */ /* 0x000fca00078e001d */
[----:B------:R-:W-:Y:S02]  /*10d0*/  @P1 FSEL R15, |R15|, |R40|, P2 ;  /* 0x400000280f0f1208 */ /* 0x000fe40001000200 */
[----:B------:R-:W-:-:S04]  /*10e0*/  @P1 LOP3.LUT R40, R40, 0x80000, RZ, 0xfc, !PT ;  /* 0x0008000028281812 */ /* 0x000fc800078efcff */
[----:B------:R-:W-:Y:S01]  /*10f0*/  @P1 SEL R29, R40, R15, P3 ;  /* 0x0000000f281d1207 */ /* 0x000fe20001800000 */
[----:B------:R-:W-:Y:S01]  /*1100*/  @P1 IMAD.MOV.U32 R15, RZ, RZ, R34 ;  /* 0x000000ffff0f1224 */ /* 0x000fe200078e0022 */
[----:B------:R-:W-:-:S04]  /*1110*/  @P1 DADD R40, R52, -R36 ;  /* 0x0000000034281229 */ /* 0x000fc80000000824 */
[----:B------:R-:W-:Y:S01]  /*1120*/  @P1 SEL R28, R15, R28, P2 ;  /* 0x0000001c0f1c1207 */ /* 0x000fe20001000000 */
[----:B------:R-:W-:Y:S01]  /*1130*/  DSETP.GEU.AND P2, PT, R26, R38, PT ;  /* 0x000000261a00722a */ /* 0x000fe20003f4e000 */
[----:B------:R-:W-:Y:S01]  /*1140*/  @P1 IMAD.MOV.U32 R42, RZ, RZ, R29 ;  /* 0x000000ffff2a1224 */ /* 0x000fe200078e001d */
[----:B------:R-:W-:Y:S02]  /*1150*/  DADD R20, R20, R36 ;  /* 0x0000000014147229 */ /* 0x000fe40000000024 */
[----:B------:R-:W-:Y:S01]  /*1160*/  DFMA R22, R36, R36, R22 ;  /* 0x000000242416722b */ /* 0x000fe20000000016 */
[----:B------:R-:W-:Y:S01]  /*1170*/  @P1 IMAD.MOV.U32 R15, RZ, RZ, R40 ;  /* 0x000000ffff0f1224 */ /* 0x000fe200078e0028 */
[----:B------:R-:W-:Y:S01]  /*1180*/  @P1 DSETP.MAX.AND P4, P3, |R40|, R28, PT ;  /* 0x0000001c2800122a */ /* 0x000fe20003b8f200 */
[----:B------:R-:W-:Y:S01]  /*1190*/  F2F.F64.F32 R36, R44 ;  /* 0x0000002c00247310 */ /* 0x000fe20000201800 */
[----:B------:R-:W-:Y:S01]  /*11a0*/  @P1 IMAD.MOV.U32 R40, RZ, RZ, R28 ;  /* 0x000000ffff281224 */ /* 0x000fe200078e001c */
[----:B------:R-:W-:-:S02]  /*11b0*/  FSEL R26, R38, R26, !P2 ;  /* 0x0000001a261a7208 */ /* 0x000fc40005000000 */
[----:B------:R-:W-:-:S04]  /*11c0*/  FSEL R27, R39, R27, !P2 ;  /* 0x0000001b271b7208 */ /* 0x000fc80005000000 */
[----:B------:R-:W0:Y:S01]  /*11d0*/  F2F.F64.F32 R28, R45 ;  /* 0x0000002d001c7310 */ /* 0x000e220000201800 */
[----:B------:R-:W-:-:S07]  /*11e0*/  ISETP.NE.AND P2, PT, R14, 0x2, PT ;  /* 0x000000020e00780c */ /* 0x000fce0003f45270 */
[----:B------:R-:W1:Y:S01]  /*11f0*/  F2F.F64.F32 R38, R46 ;  /* 0x0000002e00267310 */ /* 0x000e620000201800 */
[----:B------:R-:W-:-:S06]  /*1200*/  DSETP.GT.AND P5, PT, R30, R32, PT ;  /* 0x000000201e00722a */ /* 0x000fcc0003fa4000 */
[----:B------:R-:W-:Y:S01]  /*1210*/  FSEL R30, R32, R30, P5 ;  /* 0x0000001e201e7208 */ /* 0x000fe20002800000 */
[C---:B0-----:R-:W-:Y:S01]  /*1220*/  DADD R44, R36.reuse, -R28 ;  /* 0x00000000242c7229 */ /* 0x041fe2000000081c */
[----:B------:R-:W-:Y:S01]  /*1230*/  FSEL R31, R33, R31, P5 ;  /* 0x0000001f211f7208 */ /* 0x000fe20002800000 */
[----:B-1----:R-:W-:Y:S01]  /*1240*/  @P2 DADD R32, R36, -R38 ;  /* 0x0000000024202229 */ /* 0x002fe20000000826 */
[----:B------:R-:W-:Y:S02]  /*1250*/  @P1 SEL R40, R15, R40, P4 ;  /* 0x000000280f281207 */ /* 0x000fe40002000000 */
[----:B------:R-:W-:-:S05]  /*1260*/  @P1 FSEL R41, |R41|, R42, P4 ;  /* 0x0000002a29291208 */ /* 0x000fca0002000200 */
[----:B------:R-:W-:Y:S01]  /*1270*/  @P2 IMAD.MOV.U32 R15, RZ, RZ, R45 ;  /* 0x000000ffff0f2224 */ /* 0x000fe200078e002d */
[----:B------:R-:W-:Y:S01]  /*1280*/  @P1 LOP3.LUT R42, R42, 0x80000, RZ, 0xfc, !PT ;  /* 0x000800002a2a1812 */ /* 0x000fe200078efcff */
[----:B------:R-:W-:-:S03]  /*1290*/  @P2 DSETP.MAX.AND P4, P5, |R44|, |R32|, PT ;  /* 0x400000202c00222a */ /* 0x000fc60003d8f200 */
[----:B------:R-:W-:Y:S01]  /*12a0*/  @P1 SEL R41, R42, R41, P3 ;  /* 0x000000292a291207 */ /* 0x000fe20001800000 */
[----:B------:R-:W-:Y:S01]  /*12b0*/  @P2 IMAD.MOV.U32 R42, RZ, RZ, R32 ;  /* 0x000000ffff2a2224 */ /* 0x000fe200078e0020 */
[----:B------:R-:W-:Y:S02]  /*12c0*/  @P2 LOP3.LUT R46, R33, 0x80000, RZ, 0xfc, !PT ;  /* 0x00080000212e2812 */ /* 0x000fe400078efcff */
[----:B------:R-:W-:Y:S01]  /*12d0*/  @P2 FSEL R43, |R15|, |R33|, P4 ;  /* 0x400000210f2b2208 */ /* 0x000fe20002000200 */
[----:B------:R-:W-:-:S03]  /*12e0*/  @P2 IMAD.MOV.U32 R15, RZ, RZ, R44 ;  /* 0x000000ffff0f2224 */ /* 0x000fc600078e002c */
[----:B------:R-:W-:Y:S02]  /*12f0*/  @P2 SEL R33, R46, R43, P5 ;  /* 0x0000002b2e212207 */ /* 0x000fe40002800000 */
[----:B------:R-:W-:Y:S01]  /*1300*/  @P2 SEL R32, R15, R42, P4 ;  /* 0x0000002a0f202207 */ /* 0x000fe20002000000 */
[----:B------:R-:W-:Y:S02]  /*1310*/  @P2 DADD R42, R28, -R38 ;  /* 0x000000001c2a2229 */ /* 0x000fe40000000826 */
[----:B------:R-:W-:Y:S02]  /*1320*/  @!P1 DADD R40, -RZ, |R34| ;  /* 0x00000000ff289229 */ /* 0x000fe40000000522 */
[----:B------:R-:W-:Y:S01]  /*1330*/  DSETP.GEU.AND P6, PT, R26, R50, PT ;  /* 0x000000321a00722a */ /* 0x000fe20003fce000 */
[----:B------:R-:W-:-:S03]  /*1340*/  @P2 IMAD.MOV.U32 R34, RZ, RZ, R33 ;  /* 0x000000ffff222224 */ /* 0x000fc600078e0021 */
[----:B------:R-:W-:Y:S02]  /*1350*/  @P2 DSETP.MAX.AND P3, P4, |R42|, R32, PT ;  /* 0x000000202a00222a */ /* 0x000fe40003c6f200 */
[----:B------:R-:W-:Y:S01]  /*1360*/  @P2 IMAD.MOV.U32 R15, RZ, RZ, R42 ;  /* 0x000000ffff0f2224 */ /* 0x000fe200078e002a */
[----:B------:R-:W-:Y:S02]  /*1370*/  FSEL R26, R50, R26, !P6 ;  /* 0x0000001a321a7208 */ /* 0x000fe40007000000 */
[----:B------:R-:W-:Y:S02]  /*1380*/  FSEL R27, R51, R27, !P6 ;  /* 0x0000001b331b7208 */ /* 0x000fe40007000000 */
[----:B------:R-:W-:Y:S02]  /*1390*/  @P2 FSEL R43, |R43|, R34, P3 ;  /* 0x000000222b2b2208 */ /* 0x000fe40001800200 */
[----:B------:R-:W-:Y:S02]  /*13a0*/  @P2 LOP3.LUT R34, R34, 0x80000, RZ, 0xfc, !PT ;  /* 0x0008000022222812 */ /* 0x000fe400078efcff */
[----:B------:R-:W-:-:S02]  /*13b0*/  @P2 SEL R32, R15, R32, P3 ;  /* 0x000000200f202207 */ /* 0x000fc40001800000 */
[----:B------:R-:W-:Y:S01]  /*13c0*/  @P2 SEL R33, R34, R43, P4 ;  /* 0x0000002b22212207 */ /* 0x000fe20002000000 */
[----:B------:R-:W-:Y:S02]  /*13d0*/  @!P2 DADD R32, -RZ, |R44| ;  /* 0x00000000ff20a229 */ /* 0x000fe4000000052c */
[----:B------:R-:W-:Y:S01]  /*13e0*/  DSETP.GEU.AND P2, PT, R26, R36, PT ;  /* 0x000000241a00722a */ /* 0x000fe20003f4e000 */
[----:B------:R-:W0:Y:S01]  /*13f0*/  F2F.F64.F32 R34, R47 ;  /* 0x0000002f00227310 */ /* 0x000e220000201800 */
[----:B------:R-:W-:Y:S02]  /*1400*/  DADD R24, R24, R48 ;  /* 0x0000000018187229 */ /* 0x000fe40000000030 */
[----:B------:R-:W-:Y:S02]  /*1410*/  DSETP.GT.AND P1, PT, R30, R52, PT ;  /* 0x000000341e00722a */ /* 0x000fe40003f24000 */
[----:B------:R-:W-:Y:S02]  /*1420*/  FSEL R26, R36, R26, !P2 ;  /* 0x0000001a241a7208 */ /* 0x000fe40005000000 */
[----:B------:R-:W-:-:S02]  /*1430*/  FSEL R27, R37, R27, !P2 ;  /* 0x0000001b251b7208 */ /* 0x000fc40005000000 */
[----:B------:R-:W-:Y:S02]  /*1440*/  ISETP.NE.AND P2, PT, R12, RZ, PT ;  /* 0x000000ff0c00720c */ /* 0x000fe40003f45270 */
[----:B------:R-:W-:Y:S02]  /*1450*/  FSEL R30, R52, R30, P1 ;  /* 0x0000001e341e7208 */ /* 0x000fe40000800000 */
[----:B------:R-:W-:Y:S01]  /*1460*/  FSEL R31, R53, R31, P1 ;  /* 0x0000001f351f7208 */ /* 0x000fe20000800000 */
[----:B------:R-:W-:Y:S02]  /*1470*/  DADD R24, R24, R40 ;  /* 0x0000000018187229 */ /* 0x000fe40000000028 */
[----:B------:R-:W-:Y:S02]  /*1480*/  DADD R20, R20, R38 ;  /* 0x0000000014147229 */ /* 0x000fe40000000026 */
[----:B------:R-:W-:Y:S02]  /*1490*/  DFMA R22, R38, R38, R22 ;  /* 0x000000262616722b */ /* 0x000fe40000000016 */
[----:B------:R-:W-:-:S02]  /*14a0*/  DSETP.GT.AND P1, PT, R30, R28, PT ;  /* 0x0000001c1e00722a */ /* 0x000fc40003f24000 */
[----:B------:R-:W-:Y:S02]  /*14b0*/  DADD R24, R24, R32 ;  /* 0x0000000018187229 */ /* 0x000fe40000000020 */
[C---:B0-----:R-:W-:Y:S02]  /*14c0*/  DADD R20, R34.reuse, R20 ;  /* 0x0000000022147229 */ /* 0x041fe40000000014 */
[----:B------:R-:W-:Y:S01]  /*14d0*/  DFMA R22, R34, R34, R22 ;  /* 0x000000222216722b */ /* 0x000fe20000000016 */
[----:B------:R-:W-:Y:S01]  /*14e0*/  FSEL R30, R28, R30, P1 ;  /* 0x0000001e1c1e7208 */ /* 0x000fe20000800000 */
[----:B------:R-:W-:Y:S01]  /*14f0*/  VIADD R11, R11, 0x4 ;  /* 0x000000040b0b7836 */ /* 0x000fe20000000000 */
[----:B------:R-:W-:Y:S01]  /*1500*/  FSEL R31, R29, R31, P1 ;  /* 0x0000001f1d1f7208 */ /* 0x000fe20000800000 */
[----:B------:R-:W-:Y:S01]  /*1510*/  VIADD R14, R14, 0xfffffffc ;  /* 0xfffffffc0e0e7836 */ /* 0x000fe20000000000 */
[----:B------:R-:W-:Y:S06]  /*1520*/  @P2 BRA `(.L_x_52) ;  /* 0xfffffff400802947 */ /* 0x000fec000383ffff */
[----:B------:R-:W-:-:S07]  /*1530*/  VIADD R11, R11, 0xfffffffd ;  /* 0xfffffffd0b0b7836 */ /* 0x000fce0000000000 */
.L_x_51:
[----:B------:R-:W0:Y:S01]  /*1540*/  LDCU UR5, c[0x0][0x3c8] ;  /* 0x00007900ff0577ac */ /* 0x000e220008000800 */
[----:B------:R-:W-:Y:S01]  /*1550*/  LOP3.LUT P1, RZ, R13, 0x3, RZ, 0xc0, !PT ;  /* 0x000000030dff7812 */ /* 0x000fe2000782c0ff */
[----:B0-----:R-:W-:-:S06]  /*1560*/  UIADD3 UR5, UPT, UPT, UR4, UR5, URZ ;  /* 0x0000000504057290 */ /* 0x001fcc000fffe0ff */
[----:B------:R-:W-:-:S06]  /*1570*/  VIMNMX R13, PT, PT, R7, UR5, !PT ;  /* 0x00000005070d7c48 */ /* 0x000fcc000ffe0100 */
[----:B------:R-:W-:Y:S05]  /*1580*/  @!P1 BRA `(.L_x_50) ;  /* 0x0000000800209947 */ /* 0x000fea0003800000 */
[----:B------:R-:W-:-:S04]  /*1590*/  VIADD R12, R10, UR8 ;  /* 0x000000080a0c7c36 */ /* 0x000fc80008000000 */
[----:B------:R-:W-:-:S05]  /*15a0*/  IMAD.MOV R12, RZ, RZ, -R12 ;  /* 0x000000ffff0c7224 */ /* 0x000fca00078e0a0c */
[----:B------:R-:W-:-:S05]  /*15b0*/  PRMT R12, R12, 0x7710, RZ ;  /* 0x000077100c0c7816 */ /* 0x000fca00000000ff */
[----:B------:R-:W-:-:S05]  /*15c0*/  IMAD.IADD R12, R13, 0x1, R12 ;  /* 0x000000010d0c7824 */ /* 0x000fca00078e020c */
[C---:B------:R-:W-:Y:S02]  /*15d0*/  LOP3.LUT P2, RZ, R12.reuse, 0x3, RZ, 0xc0, !PT ;  /* 0x000000030cff7812 */ /* 0x040fe4000784c0ff */
[----:B------:R-:W-:-:S04]  /*15e0*/  LOP3.LUT R13, R12, 0x1, RZ, 0xc0, !PT ;  /* 0x000000010c0d7812 */ /* 0x000fc800078ec0ff */
[----:B------:R-:W-:-:S07]  /*15f0*/  ISETP.NE.U32.AND P1, PT, R13, 0x1, PT ;  /* 0x000000010d00780c */ /* 0x000fce0003f25070 */
[----:B------:R-:W-:Y:S06]  /*1600*/  @!P2 BRA `(.L_x_53) ;  /* 0x000000040050a947 */ /* 0x000fec0003800000 */
[----:B------:R-:W0:Y:S01]  /*1610*/  LDC.64 R32, c[0x0][0x380] ;  /* 0x0000e000ff207b82 */ /* 0x000e220000000a00 */
[----:B------:R-:W-:-:S07]  /*1620*/  ISETP.NE.AND P3, PT, R11, RZ, PT ;  /* 0x000000ff0b00720c */ /* 0x000fce0003f65270 */
        /* <DEDUP_REMOVED lines=11> */
[----:B------:R0:W2:Y:S01]  /*16e0*/  LDG.E.CONSTANT R44, desc[UR6][R36.64+0x4] ;  /* 0x00000406242c7981 */ /* 0x0000a2000c1e9900 */
[C---:B------:R-:W-:Y:S01]  /*16f0*/  ISETP.NE.AND P2, PT, R11.reuse, -0x1, PT ;  /* 0xffffffff0b00780c */ /* 0x040fe20003f45270 */
[----:B------:R-:W-:Y:S01]  /*1700*/  VIADD R11, R11, 0x2 ;  /* 0x000000020b0b7836 */ /* 0x000fe20000000000 */
[----:B---3--:R-:W-:Y:S08]  /*1710*/  F2F.F64.F32 R38, R42 ;  /* 0x0000002a00267310 */ /* 0x008ff00000201800 */
[----:B----4-:R-:W1:Y:S08]  /*1720*/  F2F.F64.F32 R40, R43 ;  /* 0x0000002b00287310 */ /* 0x010e700000201800 */
[----:B--2---:R-:W0:Y:S08]  /*1730*/  @P3 F2F.F64.F32 R12, R12 ;  /* 0x0000000c000c3310 */ /* 0x004e300000201800 */
[----:B------:R-:W-:Y:S01]  /*1740*/  F2F.F64.F32 R14, R14 ;  /* 0x0000000e000e7310 */ /* 0x000fe20000201800 */
[----:B-1----:R-:W-:-:S07]  /*1750*/  @P3 DADD R32, -R40, R38 ;  /* 0x0000000028203229 */ /* 0x002fce0000000126 */
[----:B------:R-:W1:Y:S01]  /*1760*/  F2F.F64.F32 R28, R28 ;  /* 0x0000001c001c7310 */ /* 0x000e620000201800 */
[----:B0-----:R-:W-:-:S07]  /*1770*/  @P3 DADD R36, -R12, R38 ;  /* 0x000000000c243229 */ /* 0x001fce0000000126 */
[----:B------:R-:W0:Y:S01]  /*1780*/  F2F.F64.F32 R34, R47 ;  /* 0x0000002f00227310 */ /* 0x000e220000201800 */
[----:B------:R-:W-:Y:S01]  /*1790*/  @P3 DSETP.MAX.AND P4, P5, |R32|, |R36|, PT ;  /* 0x400000242000322a */ /* 0x000fe20003d8f200 */
[----:B------:R-:W-:Y:S02]  /*17a0*/  @P3 IMAD.MOV.U32 R45, RZ, RZ, R32 ;  /* 0x000000ffff2d3224 */ /* 0x000fe400078e0020 */
[----:B------:R-:W-:Y:S01]  /*17b0*/  @P3 IMAD.MOV.U32 R46, RZ, RZ, R33 ;  /* 0x000000ffff2e3224 */ /* 0x000fe200078e0021 */
[----:B-1----:R-:W-:Y:S01]  /*17c0*/  @P2 DADD R32, -R28, R14 ;  /* 0x000000001c202229 */ /* 0x002fe2000000010e */
[----:B------:R-:W-:-:S03]  /*17d0*/  @P3 IMAD.MOV.U32 R48, RZ, RZ, R36 ;  /* 0x000000ffff303224 */ /* 0x000fc600078e0024 */
[----:B------:R-:W-:Y:S01]  /*17e0*/  @P3 FSEL R46, |R46|, |R37|, P4 ;  /* 0x400000252e2e3208 */ /* 0x000fe20002000200 */
[----:B0-----:R-:W-:Y:S01]  /*17f0*/  @P2 DADD R42, -R34, R14 ;  /* 0x00000000222a2229 */ /* 0x001fe2000000010e */
[----:B------:R-:W-:Y:S01]  /*1800*/  @P3 LOP3.LUT R37, R37, 0x80000, RZ, 0xfc, !PT ;  /* 0x0008000025253812 */ /* 0x000fe200078efcff */
[----:B------:R-:W-:Y:S01]  /*1810*/  @P3 DADD R12, -R12, R40 ;  /* 0x000000000c0c3229 */ /* 0x000fe20000000128 */
[----:B------:R-:W-:Y:S02]  /*1820*/  @P3 SEL R36, R45, R48, P4 ;  /* 0x000000302d243207 */ /* 0x000fe40002000000 */
[----:B------:R-:W-:Y:S01]  /*1830*/  @P2 IMAD.MOV.U32 R45, RZ, RZ, R32 ;  /* 0x000000ffff2d2224 */ /* 0x000fe200078e0020 */
[----:B------:R-:W-:Y:S02]  /*1840*/  @P3 SEL R37, R37, R46, P5 ;  /* 0x0000002e25253207 */ /* 0x000fe40002800000 */
[----:B------:R-:W-:Y:S02]  /*1850*/  @P2 DSETP.MAX.AND P6, P4, |R32|, |R42|, PT ;  /* 0x4000002a2000222a */ /* 0x000fe40003ccf200 */
[----:B------:R-:W-:-:S02]  /*1860*/  @P2 IMAD.MOV.U32 R32, RZ, RZ, R42 ;  /* 0x000000ffff202224 */ /* 0x000fc400078e002a */
[----:B------:R-:W-:Y:S02]  /*1870*/  @P2 IMAD.MOV.U32 R46, RZ, RZ, R43 ;  /* 0x000000ffff2e2224 */ /* 0x000fe400078e002b */
[----:B------:R-:W-:Y:S01]  /*1880*/  @P3 IMAD.MOV.U32 R42, RZ, RZ, R12 ;  /* 0x000000ffff2a3224 */ /* 0x000fe200078e000c */
[----:B------:R-:W-:Y:S02]  /*1890*/  @P2 SEL R32, R45, R32, P6 ;  /* 0x000000202d202207 */ /* 0x000fe40003000000 */
[----:B------:R-:W-:Y:S01]  /*18a0*/  @P2 FSEL R33, |R33|, |R46|, P6 ;  /* 0x4000002e21212208 */ /* 0x000fe20003000200 */
[----:B------:R-:W-:Y:S01]  /*18b0*/  @P3 DSETP.MAX.AND P5, P6, |R12|, R36, PT ;  /* 0x000000240c00322a */ /* 0x000fe20003eaf200 */
[----:B------:R-:W-:Y:S01]  /*18c0*/  @P3 IMAD.MOV.U32 R12, RZ, RZ, R37 ;  /* 0x000000ffff0c3224 */ /* 0x000fe200078e0025 */
[----:B------:R-:W-:Y:S01]  /*18d0*/  @P2 LOP3.LUT R48, R46, 0x80000, RZ, 0xfc, !PT ;  /* 0x000800002e302812 */ /* 0x000fe200078efcff */
[----:B------:R-:W-:Y:S01]  /*18e0*/  @P3 IMAD.MOV.U32 R43, RZ, RZ, R36 ;  /* 0x000000ffff2b3224 */ /* 0x000fe200078e0024 */
[----:B------:R-:W-:-:S02]  /*18f0*/  @P2 DADD R36, R28, -R34 ;  /* 0x000000001c242229 */ /* 0x000fc40000000822 */
[----:B------:R-:W-:Y:S02]  /*1900*/  @P3 FSEL R45, |R13|, R12, P5 ;  /* 0x0000000c0d2d3208 */ /* 0x000fe40002800200 */
[----:B------:R-:W-:Y:S01]  /*1910*/  @P3 LOP3.LUT R46, R12, 0x80000, RZ, 0xfc, !PT ;  /* 0x000800000c2e3812 */ /* 0x000fe200078efcff */
[----:B------:R-:W-:Y:S01]  /*1920*/  @!P3 DADD R12, -R40, R38 ;  /* 0x00000000280cb229 */ /* 0x000fe20000000126 */
[----:B------:R-:W-:Y:S02]  /*1930*/  @P2 SEL R33, R48, R33, P4 ;  /* 0x0000002130212207 */ /* 0x000fe40002000000 */
[----:B------:R-:W-:Y:S02]  /*1940*/  @P3 SEL R42, R42, R43, P5 ;  /* 0x0000002b2a2a3207 */ /* 0x000fe40002800000 */
[----:B------:R-:W-:Y:S02]  /*1950*/  @P3 SEL R43, R46, R45, P6 ;  /* 0x0000002d2e2b3207 */ /* 0x000fe40003000000 */
[----:B------:R-:W-:-:S02]  /*1960*/  @P2 DSETP.MAX.AND P4, P5, |R36|, R32, PT ;  /* 0x000000202400222a */ /* 0x000fc40003d8f200 */
[----:B------:R-:W-:Y:S01]  /*1970*/  @!P3 DADD R42, -RZ, |R12| ;  /* 0x00000000ff2ab229 */ /* 0x000fe2000000050c */
[----:B------:R-:W-:Y:S02]  /*1980*/  @P2 IMAD.MOV.U32 R12, RZ, RZ, R33 ;  /* 0x000000ffff0c2224 */ /* 0x000fe400078e0021 */
[----:B------:R-:W-:-:S03]  /*1990*/  @P2 IMAD.MOV.U32 R45, RZ, RZ, R36 ;  /* 0x000000ffff2d2224 */ /* 0x000fc600078e0024 */
[----:B------:R-:W-:Y:S02]  /*19a0*/  @P2 FSEL R37, |R37|, R12, P4 ;  /* 0x0000000c25252208 */ /* 0x000fe40002000200 */
[----:B------:R-:W-:Y:S01]  /*19b0*/  @P2 LOP3.LUT R36, R12, 0x80000, RZ, 0xfc, !PT ;  /* 0x000800000c242812 */ /* 0x000fe200078efcff */
[----:B------:R-:W-:Y:S01]  /*19c0*/  @!P2 DADD R12, R14, -R28 ;  /* 0x000000000e0ca229 */ /* 0x000fe2000000081c */
[----:B------:R-:W-:Y:S01]  /*19d0*/  @P2 SEL R32, R45, R32, P4 ;  /* 0x000000202d202207 */ /* 0x000fe20002000000 */
[----:B------:R-:W-:Y:S01]  /*19e0*/  DSETP.GEU.AND P4, PT, R26, R38, PT ;  /* 0x000000261a00722a */ /* 0x000fe20003f8e000 */
[----:B------:R-:W-:Y:S01]  /*19f0*/  @P2 SEL R33, R36, R37, P5 ;  /* 0x0000002524212207 */ /* 0x000fe20002800000 */
[----:B------:R-:W-:Y:S01]  /*1a00*/  DSETP.GT.AND P3, PT, R30, R40, PT ;  /* 0x000000281e00722a */ /* 0x000fe20003f64000 */
[----:B------:R-:W0:Y:S03]  /*1a10*/  F2F.F64.F32 R44, R44 ;  /* 0x0000002c002c7310 */ /* 0x000e260000201800 */
[----:B------:R-:W-:Y:S01]  /*1a20*/  @!P2 DADD R32, -RZ, |R12| ;  /* 0x00000000ff20a229 */ /* 0x000fe2000000050c */
[----:B------:R-:W-:-:S02]  /*1a30*/  FSEL R12, R38, R26, !P4 ;  /* 0x0000001a260c7208 */ /* 0x000fc40006000000 */
[----:B------:R-:W-:Y:S02]  /*1a40*/  FSEL R13, R39, R27, !P4 ;  /* 0x0000001b270d7208 */ /* 0x000fe40006000000 */
[----:B------:R-:W-:Y:S02]  /*1a50*/  FSEL R26, R40, R30, P3 ;  /* 0x0000001e281a7208 */ /* 0x000fe40001800000 */
[----:B------:R-:W-:Y:S01]  /*1a60*/  FSEL R27, R41, R31, P3 ;  /* 0x0000001f291b7208 */ /* 0x000fe20001800000 */
[----:B------:R-:W-:Y:S02]  /*1a70*/  DADD R24, R24, R42 ;  /* 0x0000000018187229 */ /* 0x000fe4000000002a */
[----:B------:R-:W-:Y:S02]  /*1a80*/  DSETP.GEU.AND P3, PT, R12, R14, PT ;  /* 0x0000000e0c00722a */ /* 0x000fe40003f6e000 */
[----:B------:R-:W-:Y:S02]  /*1a90*/  DADD R20, R20, R34 ;  /* 0x0000000014147229 */ /* 0x000fe40000000022 */
[----:B------:R-:W-:-:S02]  /*1aa0*/  DFMA R22, R34, R34, R22 ;  /* 0x000000222216722b */ /* 0x000fc40000000016 */
[----:B------:R-:W-:Y:S01]  /*1ab0*/  DSETP.GT.AND P2, PT, R26, R28, PT ;  /* 0x0000001c1a00722a */ /* 0x000fe20003f44000 */
[----:B------:R-:W-:Y:S02]  /*1ac0*/  FSEL R12, R14, R12, !P3 ;  /* 0x0000000c0e0c7208 */ /* 0x000fe40005800000 */
[----:B------:R-:W-:Y:S01]  /*1ad0*/  FSEL R13, R15, R13, !P3 ;  /* 0x0000000d0f0d7208 */ /* 0x000fe20005800000 */
[----:B------:R-:W-:Y:S02]  /*1ae0*/  DADD R24, R24, R32 ;  /* 0x0000000018187229 */ /* 0x000fe40000000020 */
[C---:B0-----:R-:W-:Y:S01]  /*1af0*/  DADD R20, R44.reuse, R20 ;  /* 0x000000002c147229 */ /* 0x041fe20000000014 */
[----:B------:R-:W-:Y:S01]  /*1b00*/  FSEL R30, R28, R26, P2 ;  /* 0x0000001a1c1e7208 */ /* 0x000fe20001000000 */
[----:B------:R-:W-:Y:S01]  /*1b10*/  DFMA R22, R44, R44, R22 ;  /* 0x0000002c2c16722b */ /* 0x000fe20000000016 */
[----:B------:R-:W-:Y:S01]  /*1b20*/  FSEL R31, R29, R27, P2 ;  /* 0x0000001b1d1f7208 */ /* 0x000fe20001000000 */
[----:B------:R-:W-:-:S02]  /*1b30*/  IMAD.MOV.U32 R26, RZ, RZ, R12 ;  /* 0x000000ffff1a7224 */ /* 0x000fc400078e000c */
[----:B------:R-:W-:-:S07]  /*1b40*/  IMAD.MOV.U32 R27, RZ, RZ, R13 ;  /* 0x000000ffff1b7224 */ /* 0x000fce00078e000d */
.L_x_53:
[----:B------:R-:W-:Y:S05]  /*1b50*/  @!P1 BRA `(.L_x_50) ;  /* 0x0000000000ac9947 */ /* 0x000fea0003800000 */
[----:B------:R-:W0:Y:S01]  /*1b60*/  LDC.64 R34, c[0x0][0x380] ;  /* 0x0000e000ff227b82 */ /* 0x000e220000000a00 */
[----:B------:R-:W-:-:S07]  /*1b70*/  ISETP.NE.AND P1, PT, R11, RZ, PT ;  /* 0x000000ff0b00720c */ /* 0x000fce0003f25270 */
[----:B------:R-:W1:Y:S08]  /*1b80*/  LDC.64 R36, c[0x0][0x388] ;  /* 0x0000e200ff247b82 */ /* 0x000e700000000a00 */
[----:B------:R-:W2:Y:S01]  /*1b90*/  LDC.64 R40, c[0x0][0x390] ;  /* 0x0000e400ff287b82 */ /* 0x000ea20000000a00 */
[----:B0-----:R-:W-:-:S05]  /*1ba0*/  IMAD.WIDE R34, R11, 0x4, R34 ;  /* 0x000000040b227825 */ /* 0x001fca00078e0222 */
[----:B------:R-:W3:Y:S01]  /*1bb0*/  LDG.E.CONSTANT R12, desc[UR6][R34.64] ;  /* 0x00000006220c7981 */ /* 0x000ee2000c1e9900 */
[----:B-1----:R-:W-:-:S05]  /*1bc0*/  IMAD.WIDE R36, R11, 0x4, R36 ;  /* 0x000000040b247825 */ /* 0x002fca00078e0224 */
[----:B------:R-:W4:Y:S01]  /*1bd0*/  LDG.E.CONSTANT R14, desc[UR6][R36.64] ;  /* 0x00000006240e7981 */ /* 0x000f22000c1e9900 */
[----:B--2---:R-:W-:-:S05]  /*1be0*/  IMAD.WIDE R40, R11, 0x4, R40 ;  /* 0x000000040b287825 */ /* 0x004fca00078e0228 */
[----:B------:R-:W2:Y:S04]  /*1bf0*/  @P1 LDG.E.CONSTANT R42, desc[UR6][R40.64+-0x4] ;  /* 0xfffffc06282a1981 */ /* 0x000ea8000c1e9900 */
[----:B------:R-:W2:Y:S01]  /*1c00*/  LDG.E.CONSTANT R11, desc[UR6][R40.64] ;  /* 0x00000006280b7981 */ /* 0x000ea2000c1e9900 */
[----:B---3--:R-:W-:Y:S08]  /*1c10*/  F2F.F64.F32 R12, R12 ;  /* 0x0000000c000c7310 */ /* 0x008ff00000201800 */
[----:B----4-:R-:W0:Y:S08]  /*1c20*/  F2F.F64.F32 R14, R14 ;  /* 0x0000000e000e7310 */ /* 0x010e300000201800 */
[----:B--2---:R-:W1:Y:S01]  /*1c30*/  @P1 F2F.F64.F32 R32, R42 ;  /* 0x0000002a00201310 */ /* 0x004e620000201800 */
[----:B0-----:R-:W-:-:S02]  /*1c40*/  DADD R28, R12, -R14 ;  /* 0x000000000c1c7229 */ /* 0x001fc4000000080e */
[----:B-1----:R-:W-:-:S08]  /*1c50*/  @P1 DADD R38, R12, -R32 ;  /* 0x000000000c261229 */ /* 0x002fd00000000820 */
[----:B------:R-:W-:Y:S01]  /*1c60*/  @P1 IMAD.MOV.U32 R34, RZ, RZ, R29 ;  /* 0x000000ffff221224 */ /* 0x000fe200078e001d */
[----:B------:R-:W-:Y:S01]  /*1c70*/  @P1 DSETP.MAX.AND P2, P3, |R28|, |R38|, PT ;  /* 0x400000261c00122a */ /* 0x000fe20003b4f200 */
[----:B------:R-:W-:Y:S01]  /*1c80*/  @P1 IMAD.MOV.U32 R43, RZ, RZ, R38 ;  /* 0x000000ffff2b1224 */ /* 0x000fe200078e0026 */
[----:B------:R-:W-:Y:S01]  /*1c90*/  @P1 LOP3.LUT R36, R39, 0x80000, RZ, 0xfc, !PT ;  /* 0x0008000027241812 */ /* 0x000fe200078efcff */
[----:B------:R-:W-:-:S03]  /*1ca0*/  @P1 DADD R32, R14, -R32 ;  /* 0x000000000e201229 */ /* 0x000fc60000000820 */
[----:B------:R-:W-:Y:S01]  /*1cb0*/  @P1 FSEL R35, |R34|, |R39|, P2 ;  /* 0x4000002722231208 */ /* 0x000fe20001000200 */
[----:B------:R-:W-:-:S03]  /*1cc0*/  @P1 IMAD.MOV.U32 R34, RZ, RZ, R28 ;  /* 0x000000ffff221224 */ /* 0x000fc600078e001c */
[----:B------:R-:W-:Y:S02]  /*1cd0*/  @P1 SEL R35, R36, R35, P3 ;  /* 0x0000002324231207 */ /* 0x000fe40001800000 */
[----:B------:R-:W-:Y:S01]  /*1ce0*/  @P1 SEL R34, R34, R43, P2 ;  /* 0x0000002b22221207 */ /* 0x000fe20001000000 */
[----:B------:R-:W-:-:S05]  /*1cf0*/  @P1 IMAD.MOV.U32 R36, RZ, RZ, R32 ;  /* 0x000000ffff241224 */ /* 0x000fca00078e0020 */
[----:B------:R-:W-:Y:S01]  /*1d00*/  @P1 DSETP.MAX.AND P2, P3, |R32|, R34, PT ;  /* 0x000000222000122a */ /* 0x000fe20003b4f200 */
[----:B------:R-:W-:-:S05]  /*1d10*/  @P1 IMAD.MOV.U32 R32, RZ, RZ, R35 ;  /* 0x000000ffff201224 */ /* 0x000fca00078e0023 */
[----:B------:R-:W-:Y:S02]  /*1d20*/  @P1 FSEL R37, |R33|, R32, P2 ;  /* 0x0000002021251208 */ /* 0x000fe40001000200 */
[----:B------:R-:W-:Y:S02]  /*1d30*/  @P1 LOP3.LUT R38, R32, 0x80000, RZ, 0xfc, !PT ;  /* 0x0008000020261812 */ /* 0x000fe400078efcff */
[----:B------:R-:W0:Y:S01]  /*1d40*/  F2F.F64.F32 R32, R11 ;  /* 0x0000000b00207310 */ /* 0x000e220000201800 */
[----:B------:R-:W-:Y:S02]  /*1d50*/  @P1 SEL R34, R36, R34, P2 ;  /* 0x0000002224221207 */ /* 0x000fe40001000000 */
[----:B------:R-:W-:Y:S01]  /*1d60*/  @P1 SEL R35, R38, R37, P3 ;  /* 0x0000002526231207 */ /* 0x000fe20001800000 */
[----:B------:R-:W-:Y:S02]  /*1d70*/  @!P1 DADD R34, -RZ, |R28| ;  /* 0x00000000ff229229 */ /* 0x000fe4000000051c */
[----:B------:R-:W-:-:S02]  /*1d80*/  DSETP.GEU.AND P2, PT, R26, R12, PT ;  /* 0x0000000c1a00722a */ /* 0x000fc40003f4e000 */
[----:B------:R-:W-:-:S04]  /*1d90*/  DSETP.GT.AND P1, PT, R30, R14, PT ;  /* 0x0000000e1e00722a */ /* 0x000fc80003f24000 */
[----:B------:R-:W-:Y:S01]  /*1da0*/  DADD R24, R24, R34 ;  /* 0x0000000018187229 */ /* 0x000fe20000000022 */
[----:B------:R-:W-:Y:S01]  /*1db0*/  FSEL R26, R12, R26, !P2 ;  /* 0x0000001a0c1a7208 */ /* 0x000fe20005000000 */
[----:B0-----:R-:W-:Y:S02]  /*1dc0*/  DADD R20, R20, R32 ;  /* 0x0000000014147229 */ /* 0x001fe40000000020 */
[----:B------:R-:W-:Y:S01]  /*1dd0*/  DFMA R22, R32, R32, R22 ;  /* 0x000000202016722b */ /* 0x000fe20000000016 */
[----:B------:R-:W-:Y:S02]  /*1de0*/  FSEL R27, R13, R27, !P2 ;  /* 0x0000001b0d1b7208 */ /* 0x000fe40005000000 */
[----:B------:R-:W-:Y:S02]  /*1df0*/  FSEL R30, R14, R30, P1 ;  /* 0x0000001e0e1e7208 */ /* 0x000fe40000800000 */
[----:B------:R-:W-:-:S07]  /*1e00*/  FSEL R31, R15, R31, P1 ;  /* 0x0000001f0f1f7208 */ /* 0x000fce0000800000 */
.L_x_50:
[----:B------:R-:W-:Y:S05]  /*1e10*/  BRA.U !UP0, `(.L_x_54) ;  /* 0x0000000108287547 */ /* 0x000fea000b800000 */
[----:B------:R-:W0:Y:S01]  /*1e20*/  LDC.64 R12, c[0x0][0x3d0] ;  /* 0x0000f400ff0c7b82 */ /* 0x000e220000000a00 */
[----:B------:R-:W1:Y:S01]  /*1e30*/  LDCU UR8, c[0x0][0x3c0] ;  /* 0x00007800ff0877ac */ /* 0x000e620008000800 */
[----:B------:R-:W-:-:S06]  /*1e40*/  IMAD.MOV.U32 R21, RZ, RZ, 0x7fffffff ;  /* 0x7fffffffff157424 */ /* 0x000fcc00078e00ff */
[----:B------:R-:W2:Y:S01]  /*1e50*/  LDC.64 R14, c[0x0][0x3d8] ;  /* 0x0000f600ff0e7b82 */ /* 0x000ea20000000a00 */
[----:B-1----:R-:W-:-:S04]  /*1e60*/  IMAD R11, R0, UR8, R7 ;  /* 0x00000008000b7c24 */ /* 0x002fc8000f8e0207 */
[----:B0-----:R-:W-:-:S05]  /*1e70*/  IMAD.WIDE R12, R11, 0x4, R12 ;  /* 0x000000040b0c7825 */ /* 0x001fca00078e020c */
[----:B------:R0:W-:Y:S01]  /*1e80*/  STG.E desc[UR6][R12.64], R21 ;  /* 0x000000150c007986 */ /* 0x0001e2000c101906 */
[----:B--2---:R-:W-:-:S05]  /*1e90*/  IMAD.WIDE R14, R11, 0x4, R14 ;  /* 0x000000040b0e7825 */ /* 0x004fca00078e020e */
[----:B------:R0:W-:Y:S01]  /*1ea0*/  STG.E desc[UR6][R14.64], R21 ;  /* 0x000000150e007986 */ /* 0x0001e2000c101906 */
[----:B------:R-:W-:Y:S05]  /*1eb0*/  BRA `(.L_x_55) ;  /* 0x0000001000b07947 */ /* 0x000fea0003800000 */
.L_x_54:
[-C--:B------:R-:W-:Y:S01]  /*1ec0*/  DMUL R20, R20, R16.reuse ;  /* 0x0000001014147228 */ /* 0x080fe20000000000 */
[----:B-----5:R-:W0:Y:S01]  /*1ed0*/  F2F.F64.F32 R28, R3 ;  /* 0x00000003001c7310 */ /* 0x020e220000201800 */
[----:B------:R-:W-:Y:S01]  /*1ee0*/  IMAD.MOV.U32 R11, RZ, RZ, RZ ;  /* 0x000000ffff0b7224 */ /* 0x000fe200078e00ff */
[----:B------:R-:W-:Y:S01]  /*1ef0*/  DMUL R24, R24, R16 ;  /* 0x0000001018187228 */ /* 0x000fe20000000000 */
[----:B------:R-:W-:Y:S01]  /*1f00*/  IMAD.MOV.U32 R32, RZ, RZ, RZ ;  /* 0x000000ffff207224 */ /* 0x000fe200078e00ff */
[----:B------:R-:W1:Y:S03]  /*1f10*/  LDCU UR8, c[0x0][0x3c0] ;  /* 0x00007800ff0877ac */ /* 0x000e660008000800 */
[----:B------:R-:W-:Y:S01]  /*1f20*/  DMUL R14, R20, R20 ;  /* 0x00000014140e7228 */ /* 0x000fe20000000000 */
[----:B------:R-:W-:Y:S02]  /*1f30*/  F2F.F64.F32 R12, R5 ;  /* 0x00000005000c7310 */ /* 0x000fe40000201800 */
[----:B------:R-:W-:-:S05]  /*1f40*/  DMUL R24, R24, R24 ;  /* 0x0000001818187228 */ /* 0x000fca0000000000 */
[----:B------:R-:W-:Y:S02]  /*1f50*/  DFMA R22, R22, R16, -R14 ;  /* 0x000000101616722b */ /* 0x000fe4000000080e */
[----:B------:R-:W2:Y:S01]  /*1f60*/  F2F.F64.F32 R14, R4 ;  /* 0x00000004000e7310 */ /* 0x000ea20000201800 */
[----:B0-----:R-:W-:-:S05]  /*1f70*/  DMUL R28, R28, R28 ;  /* 0x0000001c1c1c7228 */ /* 0x001fca0000000000 */
[----:B------:R-:W-:Y:S02]  /*1f80*/  DSETP.MAX.AND P1, P2, RZ, R22, PT ;  /* 0x00000016ff00722a */ /* 0x000fe40003a2f000 */
[----:B------:R-:W-:Y:S02]  /*1f90*/  IMAD.MOV.U32 R34, RZ, RZ, R23 ;  /* 0x000000ffff227224 */ /* 0x000fe400078e0017 */
[----:B------:R-:W-:Y:S02]  /*1fa0*/  IMAD.MOV.U32 R33, RZ, RZ, R22 ;  /* 0x000000ffff217224 */ /* 0x000fe400078e0016 */
[----:B------:R-:W0:Y:S01]  /*1fb0*/  F2F.F64.F32 R22, R6 ;  /* 0x0000000600167310 */ /* 0x000e220000201800 */
[----:B------:R-:W-:Y:S02]  /*1fc0*/  FSEL R11, R11, R34, P1 ;  /* 0x000000220b0b7208 */ /* 0x000fe40000800000 */
[----:B------:R-:W-:Y:S01]  /*1fd0*/  SEL R32, R32, R33, P1 ;  /* 0x0000002120207207 */ /* 0x000fe20000800000 */
[----:B--2---:R-:W-:-:S04]  /*1fe0*/  DMUL R14, R14, R14 ;  /* 0x0000000e0e0e7228 */ /* 0x004fc80000000000 */
[----:B------:R-:W-:Y:S01]  /*1ff0*/  @P2 LOP3.LUT R11, R34, 0x80000, RZ, 0xfc, !PT ;  /* 0x00080000220b2812 */ /* 0x000fe200078efcff */
[----:B------:R-:W-:Y:S01]  /*2000*/  DMUL R34, R12, R12 ;  /* 0x0000000c0c227228 */ /* 0x000fe20000000000 */
[----:B------:R-:W2:Y:S02]  /*2010*/  LDC.64 R12, c[0x0][0x3d8] ;  /* 0x0000f600ff0c7b82 */ /* 0x000ea40000000a00 */
[----:B------:R-:W-:Y:S01]  /*2020*/  DMUL R14, R24, R14 ;  /* 0x0000000e180e7228 */ /* 0x000fe20000000000 */
[----:B------:R-:W-:Y:S01]  /*2030*/  IMAD.MOV.U32 R33, RZ, RZ, R11 ;  /* 0x000000ffff217224 */ /* 0x000fe200078e000b */
[----:B0-----:R-:W-:Y:S01]  /*2040*/  DMUL R22, R22, R22 ;  /* 0x0000001616167228 */ /* 0x001fe20000000000 */
[----:B------:R-:W-:Y:S02]  /*2050*/  IMAD.MOV.U32 R11, RZ, RZ, 0x40000000 ;  /* 0x40000000ff0b7424 */ /* 0x000fe400078e00ff */
[----:B------:R-:W-:Y:S02]  /*2060*/  DMUL R34, R24, R34 ;  /* 0x0000002218227228 */ /* 0x000fe40000000000 */
[----:B------:R-:W-:-:S03]  /*2070*/  DMUL R28, R32, R28 ;  /* 0x0000001c201c7228 */ /* 0x000fc60000000000 */
[----:B------:R-:W-:Y:S01]  /*2080*/  DMUL R22, R24, R22 ;  /* 0x0000001618167228 */ /* 0x000fe20000000000 */
[----:B------:R-:W-:-:S04]  /*2090*/  CS2R R24, SRZ ;  /* 0x0000000000187805 */ /* 0x000fc8000001ff00 */
[C---:B------:R-:W-:Y:S02]  /*20a0*/  DSETP.GTU.AND P1, PT, R28.reuse, R34, PT ;  /* 0x000000221c00722a */ /* 0x040fe40003f2c000 */
[----:B------:R-:W-:Y:S01]  /*20b0*/  DSETP.GTU.AND P2, PT, R28, R14, PT ;  /* 0x0000000e1c00722a */ /* 0x000fe20003f4c000 */
[----:B------:R-:W-:-:S03]  /*20c0*/  CS2R R34, SRZ ;  /* 0x0000000000227805 */ /* 0x000fc6000001ff00 */
[----:B------:R-:W-:Y:S01]  /*20d0*/  FSEL R14, R11, 1, !P1 ;  /* 0x3f8000000b0e7808 */ /* 0x000fe20004800000 */
[----:B------:R-:W-:Y:S01]  /*20e0*/  DSETP.GT.AND P1, PT, R28, R22, PT ;  /* 0x000000161c00722a */ /* 0x000fe20003f24000 */
[----:B-1----:R-:W-:Y:S01]  /*20f0*/  IMAD R11, R0, UR8, R7 ;  /* 0x00000008000b7c24 */ /* 0x002fe2000f8e0207 */
[----:B------:R-:W-:Y:S01]  /*2100*/  DADD R22, R26, R30 ;  /* 0x000000001a167229 */ /* 0x000fe2000000001e */
[----:B------:R-:W-:Y:S02]  /*2110*/  FSEL R14, R14, 3, P2 ;  /* 0x404000000e0e7808 */ /* 0x000fe40001000000 */
[----:B--2---:R-:W-:Y:S02]  /*2120*/  IMAD.WIDE R12, R11, 0x4, R12 ;  /* 0x000000040b0c7825 */ /* 0x004fe400078e020c */
[----:B------:R-:W-:-:S03]  /*2130*/  FSEL R15, R14, RZ, !P1 ;  /* 0x000000ff0e0f7208 */ /* 0x000fc60004800000 */
[----:B------:R-:W-:Y:S02]  /*2140*/  DFMA R22, R22, 0.5, R20 ;  /* 0x3fe000001616782b */ /* 0x000fe40000000014 */
[----:B------:R0:W-:Y:S01]  /*2150*/  STG.E desc[UR6][R12.64], R15 ;  /* 0x0000000f0c007986 */ /* 0x0001e2000c101906 */
[----:B------:R-:W-:Y:S08]  /*2160*/  @!P0 BRA `(.L_x_56) ;  /* 0x0000000c00c88947 */ /* 0x000ff00003800000 */
[----:B0-----:R-:W0:Y:S01]  /*2170*/  LDC R12, c[0x0][0x3c8] ;  /* 0x0000f200ff0c7b82 */ /* 0x001e220000000800 */
[----:B------:R-:W-:Y:S02]  /*2180*/  CS2R R28, SRZ ;  /* 0x00000000001c7805 */ /* 0x000fe4000001ff00 */
[----:B------:R-:W-:Y:S02]  /*2190*/  CS2R R24, SRZ ;  /* 0x0000000000187805 */ /* 0x000fe4000001ff00 */
[----:B------:R-:W-:Y:S01]  /*21a0*/  CS2R R34, SRZ ;  /* 0x0000000000227805 */ /* 0x000fe2000001ff00 */
[----:B0-----:R-:W-:-:S05]  /*21b0*/  VIADD R13, R12, UR4 ;  /* 0x000000040c0d7c36 */ /* 0x001fca0008000000 */
[----:B------:R-:W-:-:S05]  /*21c0*/  VIMNMX R12, PT, PT, R13, R7, !PT ;  /* 0x000000070d0c7248 */ /* 0x000fca0007fe0100 */
[----:B------:R-:W-:-:S04]  /*21d0*/  IMAD.IADD R13, R12, 0x1, -R13 ;  /* 0x000000010c0d7824 */ /* 0x000fc800078e0a0d */
[C---:B------:R-:W-:Y:S01]  /*21e0*/  VIADD R14, R13.reuse, 0x1 ;  /* 0x000000010d0e7836 */ /* 0x040fe20000000000 */
[----:B------:R-:W-:Y:S01]  /*21f0*/  ISETP.GE.U32.AND P0, PT, R13, 0xf, PT ;  /* 0x0000000f0d00780c */ /* 0x000fe20003f06070 */
[----:B------:R-:W-:-:S03]  /*2200*/  IMAD.IADD R13, R7, 0x1, -R2 ;  /* 0x00000001070d7824 */ /* 0x000fc600078e0a02 */
[----:B------:R-:W-:Y:S01]  /*2210*/  LOP3.LUT P1, RZ, R14, 0xf, RZ, 0xc0, !PT ;  /* 0x0000000f0eff7812 */ /* 0x000fe2000782c0ff */
[----:B------:R-:W-:-:S08]  /*2220*/  VIADD R13, R13, 0x1 ;  /* 0x000000010d0d7836 */ /* 0x000fd00000000000 */
[----:B------:R-:W-:Y:S05]  /*2230*/  @!P0 BRA `(.L_x_57) ;  /* 0x0000000400a48947 */ /* 0x000fea0003800000 */
[----:B------:R-:W-:Y:S02]  /*2240*/  LOP3.LUT R14, R14, 0xfffffff0, RZ, 0xc0, !PT ;  /* 0xfffffff00e0e7812 */ /* 0x000fe400078ec0ff */
[----:B------:R-:W-:Y:S01]  /*2250*/  CS2R R28, SRZ ;  /* 0x00000000001c7805 */ /* 0x000fe2000001ff00 */
[----:B------:R-:W-:-:S06]  /*2260*/  UMOV UR5, URZ ;  /* 0x000000ff00057c82 */ /* 0x000fcc0008000000 */
.L_x_58:
[----:B------:R-:W0:Y:S02]  /*2270*/  LDC.64 R46, c[0x0][0x390] ;  /* 0x0000e400ff2e7b82 */ /* 0x000e240000000a00 */
[----:B0-----:R-:W-:-:S05]  /*2280*/  IMAD.WIDE R46, R13, 0x4, R46 ;  /* 0x000000040d2e7825 */ /* 0x001fca00078e022e */
[----:B------:R-:W2:Y:S04]  /*2290*/  LDG.E.CONSTANT R48, desc[UR6][R46.64] ;  /* 0x000000062e307981 */ /* 0x000ea8000c1e9900 */
[----:B------:R-:W3:Y:S04]  /*22a0*/  LDG.E.CONSTANT R49, desc[UR6][R46.64+0x4] ;  /* 0x000004062e317981 */ /* 0x000ee8000c1e9900 */
[----:B------:R-:W4:Y:S04]  /*22b0*/  LDG.E.CONSTANT R50, desc[UR6][R46.64+0x8] ;  /* 0x000008062e327981 */ /* 0x000f28000c1e9900 */
[----:B------:R-:W5:Y:S04]  /*22c0*/  LDG.E.CONSTANT R45, desc[UR6][R46.64+0xc] ;  /* 0x00000c062e2d7981 */ /* 0x000f68000c1e9900 */
        /* <DEDUP_REMOVED lines=11> */
[----:B------:R-:W5:Y:S01]  /*2380*/  LDG.E.CONSTANT R44, desc[UR6][R46.64+0x3c] ;  /* 0x00003c062e2c7981 */ /* 0x000f62000c1e9900 */
[----:B------:R-:W-:Y:S01]  /*2390*/  UIADD3 UR5, UPT, UPT, UR5, 0x10, URZ ;  /* 0x0000001005057890 */ /* 0x000fe2000fffe0ff */
[----:B------:R-:W-:-:S05]  /*23a0*/  VIADD R13, R13, 0x10 ;  /* 0x000000100d0d7836 */ /* 0x000fca0000000000 */
[----:B------:R-:W-:Y:S01]  /*23b0*/  ISETP.NE.AND P0, PT, R14, UR5, PT ;  /* 0x000000050e007c0c */ /* 0x000fe2000bf05270 */
[----:B--2---:R-:W0:Y:S08]  /*23c0*/  F2F.F64.F32 R32, R48 ;  /* 0x0000003000207310 */ /* 0x004e300000201800 */
[----:B---3--:R-:W1:Y:S01]  /*23d0*/  F2F.F64.F32 R30, R49 ;  /* 0x00000031001e7310 */ /* 0x008e620000201800 */
[----:B0-----:R-:W-:-:S07]  /*23e0*/  DFMA R32, R22, -0.5, R32 ;  /* 0xbfe000001620782b */ /* 0x001fce0000000020 */
[----:B----4-:R-:W0:Y:S01]  /*23f0*/  F2F.F64.F32 R26, R50 ;  /* 0x00000032001a7310 */ /* 0x010e220000201800 */
[C---:B------:R-:W-:Y:S02]  /*2400*/  DADD R34, R32.reuse, R34 ;  /* 0x0000000020227229 */ /* 0x040fe40000000022 */
[----:B------:R-:W-:Y:S02]  /*2410*/  DFMA R32, R32, R28, R24 ;  /* 0x0000001c2020722b */ /* 0x000fe40000000018 */
[----:B-1----:R-:W-:-:S03]  /*2420*/  DFMA R30, R22, -0.5, R30 ;  /* 0xbfe00000161e782b */ /* 0x002fc6000000001e */
[----:B-----5:R-:W1:Y:S01]  /*2430*/  F2F.F64.F32 R24, R45 ;  /* 0x0000002d00187310 */ /* 0x020e620000201800 */
[----:B------:R-:W-:Y:S02]  /*2440*/  DADD R28, R28, 1 ;  /* 0x3ff000001c1c7429 */ /* 0x000fe40000000000 */
[----:B0-----:R-:W-:Y:S02]  /*2450*/  DFMA R26, R22, -0.5, R26 ;  /* 0xbfe00000161a782b */ /* 0x001fe4000000001a */
[----:B------:R-:W-:-:S04]  /*2460*/  DADD R34, R34, R30 ;  /* 0x0000000022227229 */ /* 0x000fc8000000001e */
[C---:B------:R-:W-:Y:S02]  /*2470*/  DFMA R32, R28.reuse, R30, R32 ;  /* 0x0000001e1c20722b */ /* 0x040fe40000000020 */
[----:B------:R-:W-:Y:S01]  /*2480*/  DADD R28, R28, 1 ;  /* 0x3ff000001c1c7429 */ /* 0x000fe20000000000 */
[----:B------:R-:W0:Y:S01]  /*2490*/  F2F.F64.F32 R30, R15 ;  /* 0x0000000f001e7310 */ /* 0x000e220000201800 */
[----:B-1----:R-:W-:Y:S02]  /*24a0*/  DFMA R24, R22, -0.5, R24 ;  /* 0xbfe000001618782b */ /* 0x002fe40000000018 */
[----:B------:R-:W-:-:S04]  /*24b0*/  DADD R34, R34, R26 ;  /* 0x0000000022227229 */ /* 0x000fc8000000001a */
[C---:B------:R-:W-:Y:S02]  /*24c0*/  DFMA R32, R28.reuse, R26, R32 ;  /* 0x0000001a1c20722b */ /* 0x040fe40000000020 */
[----:B------:R-:W-:Y:S01]  /*24d0*/  DADD R28, R28, 1 ;  /* 0x3ff000001c1c7429 */ /* 0x000fe20000000000 */
[----:B------:R-:W1:Y:S01]  /*24e0*/  F2F.F64.F32 R26, R20 ;  /* 0x00000014001a7310 */ /* 0x000e620000201800 */
[----:B------:R-:W-:Y:S02]  /*24f0*/  DADD R34, R34, R24 ;  /* 0x0000000022227229 */ /* 0x000fe40000000018 */
[----:B0-----:R-:W-:-:S04]  /*2500*/  DFMA R30, R22, -0.5, R30 ;  /* 0xbfe00000161e782b */ /* 0x001fc8000000001e */
[C---:B------:R-:W-:Y:S02]  /*2510*/  DFMA R32, R28.reuse, R24, R32 ;  /* 0x000000181c20722b */ /* 0x040fe40000000020 */
[----:B------:R-:W-:Y:S01]  /*2520*/  DADD R28, R28, 1 ;  /* 0x3ff000001c1c7429 */ /* 0x000fe20000000000 */
[----:B------:R-:W0:Y:S01]  /*2530*/  F2F.F64.F32 R24, R21 ;  /* 0x0000001500187310 */ /* 0x000e220000201800 */
[----:B------:R-:W-:Y:S02]  /*2540*/  DADD R34, R34, R30 ;  /* 0x0000000022227229 */ /* 0x000fe4000000001e */
[----:B-1----:R-:W-:-:S04]  /*2550*/  DFMA R26, R22, -0.5, R26 ;  /* 0xbfe00000161a782b */ /* 0x002fc8000000001a */
[C---:B------:R-:W-:Y:S01]  /*2560*/  DFMA R32, R28.reuse, R30, R32 ;  /* 0x0000001e1c20722b */ /* 0x040fe20000000020 */
[----:B------:R-:W1:Y:S01]  /*2570*/  F2F.F64.F32 R20, R38 ;  /* 0x0000002600147310 */ /* 0x000e620000201800 */
[----:B------:R-:W-:Y:S02]  /*2580*/  DADD R28, R28, 1 ;  /* 0x3ff000001c1c7429 */ /* 0x000fe40000000000 */
[----:B------:R-:W-:Y:S02]  /*2590*/  DADD R34, R34, R26 ;  /* 0x0000000022227229 */ /* 0x000fe4000000001a */
[----:B0-----:R-:W-:-:S03]  /*25a0*/  DFMA R24, R22, -0.5, R24 ;  /* 0xbfe000001618782b */ /* 0x001fc60000000018 */
[----:B------:R-:W0:Y:S01]  /*25b0*/  F2F.F64.F32 R30, R36 ;  /* 0x00000024001e7310 */ /* 0x000e220000201800 */
[C---:B------:R-:W-:Y:S02]  /*25c0*/  DFMA R32, R28.reuse, R26, R32 ;  /* 0x0000001a1c20722b */ /* 0x040fe40000000020 */
[----:B------:R-:W-:Y:S02]  /*25d0*/  DADD R28, R28, 1 ;  /* 0x3ff000001c1c7429 */ /* 0x000fe40000000000 */
[----:B------:R-:W-:-:S03]  /*25e0*/  DADD R34, R34, R24 ;  /* 0x0000000022227229 */ /* 0x000fc60000000018 */
[----:B------:R-:W2:Y:S01]  /*25f0*/  F2F.F64.F32 R26, R37 ;  /* 0x00000025001a7310 */ /* 0x000ea20000201800 */
[----:B-1----:R-:W-:Y:S02]  /*2600*/  DFMA R20, R22, -0.5, R20 ;  /* 0xbfe000001614782b */ /* 0x002fe40000000014 */
[C---:B------:R-:W-:Y:S02]  /*2610*/  DFMA R32, R28.reuse, R24, R32 ;  /* 0x000000181c20722b */ /* 0x040fe40000000020 */
[----:B------:R-:W-:Y:S02]  /*2620*/  DADD R28, R28, 1 ;  /* 0x3ff000001c1c7429 */ /* 0x000fe40000000000 */
[----:B0-----:R-:W-:Y:S01]  /*2630*/  DFMA R30, R22, -0.5, R30 ;  /* 0xbfe00000161e782b */ /* 0x001fe2000000001e */
[----:B------:R-:W0:Y:S07]  /*2640*/  F2F.F64.F32 R24, R39 ;  /* 0x0000002700187310 */ /* 0x000e2e0000201800 */
[----:B------:R-:W-:Y:S01]  /*2650*/  DFMA R32, R28, R30, R32 ;  /* 0x0000001e1c20722b */ /* 0x000fe20000000020 */
[----:B------:R-:W-:Y:S01]  /*2660*/  F2F.F64.F32 R44, R44 ;  /* 0x0000002c002c7310 */ /* 0x000fe20000201800 */
[----:B--2---:R-:W-:-:S02]  /*2670*/  DFMA R26, R22, -0.5, R26 ;  /* 0xbfe00000161a782b */ /* 0x004fc4000000001a */
[----:B------:R-:W-:Y:S02]  /*2680*/  DADD R28, R28, 1 ;  /* 0x3ff000001c1c7429 */ /* 0x000fe40000000000 */
[----:B------:R-:W-:Y:S02]  /*2690*/  DADD R34, R34, R30 ;  /* 0x0000000022227229 */ /* 0x000fe4000000001e */
[----:B0-----:R-:W-:-:S04]  /*26a0*/  DFMA R24, R22, -0.5, R24 ;  /* 0xbfe000001618782b */ /* 0x001fc80000000018 */
[C---:B------:R-:W-:Y:S02]  /*26b0*/  DFMA R32, R28.reuse, R26, R32 ;  /* 0x0000001a1c20722b */ /* 0x040fe40000000020 */
[----:B------:R-:W-:Y:S02]  /*26c0*/  DADD R28, R28, 1 ;  /* 0x3ff000001c1c7429 */ /* 0x000fe40000000000 */
[----:B------:R-:W-:Y:S01]  /*26d0*/  DADD R34, R34, R26 ;  /* 0x0000000022227229 */ /* 0x000fe2000000001a */
[----:B------:R-:W0:Y:S05]  /*26e0*/  F2F.F64.F32 R26, R40 ;  /* 0x00000028001a7310 */ /* 0x000e2a0000201800 */
[----:B------:R-:W-:-:S02]  /*26f0*/  DFMA R32, R28, R20, R32 ;  /* 0x000000141c20722b */ /* 0x000fc40000000020 */
[----:B------:R-:W-:Y:S02]  /*2700*/  DADD R28, R28, 1 ;  /* 0x3ff000001c1c7429 */ /* 0x000fe40000000000 */
[----:B------:R-:W-:Y:S01]  /*2710*/  DADD R34, R34, R20 ;  /* 0x0000000022227229 */ /* 0x000fe20000000014 */
[----:B------:R-:W1:Y:S05]  /*2720*/  F2F.F64.F32 R20, R41 ;  /* 0x0000002900147310 */ /* 0x000e6a0000201800 */
[----:B------:R-:W-:Y:S02]  /*2730*/  DFMA R32, R28, R24, R32 ;  /* 0x000000181c20722b */ /* 0x000fe40000000020 */
[----:B0-----:R-:W-:-:S02]  /*2740*/  DFMA R26, R22, -0.5, R26 ;  /* 0xbfe00000161a782b */ /* 0x001fc4000000001a */
[----:B------:R-:W-:Y:S02]  /*2750*/  DADD R28, R28, 1 ;  /* 0x3ff000001c1c7429 */ /* 0x000fe40000000000 */
[----:B------:R-:W-:Y:S01]  /*2760*/  DADD R34, R34, R24 ;  /* 0x0000000022227229 */ /* 0x000fe20000000018 */
[----:B------:R-:W0:Y:S01]  /*2770*/  F2F.F64.F32 R24, R42 ;  /* 0x0000002a00187310 */ /* 0x000e220000201800 */
[----:B-1----:R-:W-:-:S04]  /*2780*/  DFMA R20, R22, -0.5, R20 ;  /* 0xbfe000001614782b */ /* 0x002fc80000000014 */
[C---:B------:R-:W-:Y:S02]  /*2790*/  DFMA R32, R28.reuse, R26, R32 ;  /* 0x0000001a1c20722b */ /* 0x040fe40000000020 */
[----:B------:R-:W-:Y:S02]  /*27a0*/  DADD R28, R28, 1 ;  /* 0x3ff000001c1c7429 */ /* 0x000fe40000000000 */
[----:B------:R-:W-:Y:S01]  /*27b0*/  DADD R34, R34, R26 ;  /* 0x0000000022227229 */ /* 0x000fe2000000001a */
[----:B------:R-:W1:Y:S05]  /*27c0*/  F2F.F64.F32 R26, R43 ;  /* 0x0000002b001a7310 */ /* 0x000e6a0000201800 */
[----:B------:R-:W-:-:S02]  /*27d0*/  DFMA R32, R28, R20, R32 ;  /* 0x000000141c20722b */ /* 0x000fc40000000020 */
[----:B0-----:R-:W-:Y:S02]  /*27e0*/  DFMA R24, R22, -0.5, R24 ;  /* 0xbfe000001618782b */ /* 0x001fe40000000018 */
[----:B------:R-:W-:Y:S02]  /*27f0*/  DADD R28, R28, 1 ;  /* 0x3ff000001c1c7429 */ /* 0x000fe40000000000 */
[----:B------:R-:W-:Y:S02]  /*2800*/  DADD R34, R34, R20 ;  /* 0x0000000022227229 */ /* 0x000fe40000000014 */
[----:B-1----:R-:W-:-:S04]  /*2810*/  DFMA R26, R22, -0.5, R26 ;  /* 0xbfe00000161a782b */ /* 0x002fc8000000001a */
[----:B------:R-:W-:Y:S02]  /*2820*/  DFMA R32, R28, R24, R32 ;  /* 0x000000181c20722b */ /* 0x000fe40000000020 */
[----:B------:R-:W-:Y:S02]  /*2830*/  DADD R34, R34, R24 ;  /* 0x0000000022227229 */ /* 0x000fe40000000018 */
[----:B------:R-:W-:Y:S02]  /*2840*/  DADD R28, R28, 1 ;  /* 0x3ff000001c1c7429 */ /* 0x000fe40000000000 */
[----:B------:R-:W-:-:S04]  /*2850*/  DFMA R24, R22, -0.5, R44 ;  /* 0xbfe000001618782b */ /* 0x000fc8000000002c */
[----:B------:R-:W-:Y:S02]  /*2860*/  DADD R34, R34, R26 ;  /* 0x0000000022227229 */ /* 0x000fe4000000001a */
[C---:B------:R-:W-:Y:S02]  /*2870*/  DFMA R32, R28.reuse, R26, R32 ;  /* 0x0000001a1c20722b */ /* 0x040fe40000000020 */
[----:B------:R-:W-:-:S04]  /*2880*/  DADD R28, R28, 1 ;  /* 0x3ff000001c1c7429 */ /* 0x000fc80000000000 */
[----:B------:R-:W-:-:S04]  /*2890*/  DADD R34, R34, R24 ;  /* 0x0000000022227229 */ /* 0x000fc80000000018 */
[C---:B------:R-:W-:Y:S02]  /*28a0*/  DFMA R24, R28.reuse, R24, R32 ;  /* 0x000000181c18722b */ /* 0x040fe40000000020 */
[----:B------:R-:W-:Y:S01]  /*28b0*/  DADD R28, R28, 1 ;  /* 0x3ff000001c1c7429 */ /* 0x000fe20000000000 */
[----:B------:R-:W-:Y:S10]  /*28c0*/  @P0 BRA `(.L_x_58) ;  /* 0xfffffff800680947 */ /* 0x000ff4000383ffff */
.L_x_57:
[----:B------:R-:W-:Y:S05]  /*28d0*/  @!P1 BRA `(.L_x_56) ;  /* 0x0000000400ec9947 */ /* 0x000fea0003800000 */
[----:B------:R-:W0:Y:S02]  /*28e0*/  LDCU.U16 UR5, c[0x0][0x3c8] ;  /* 0x00007900ff0577ac */ /* 0x000e240008000400 */
[----:B0-----:R-:W-:-:S04]  /*28f0*/  VIADD R14, R9, UR5 ;  /* 0x00000005090e7c36 */ /* 0x001fc80008000000 */
[----:B------:R-:W-:-:S05]  /*2900*/  IMAD.MOV R14, RZ, RZ, -R14 ;  /* 0x000000ffff0e7224 */ /* 0x000fca00078e0a0e */
[----:B------:R-:W-:-:S04]  /*2910*/  PRMT R15, R14, 0x7710, RZ ;  /* 0x000077100e0f7816 */ /* 0x000fc800000000ff */
[----:B------:R-:W-:-:S04]  /*2920*/  IADD3 R14, PT, PT, R12, 0x1, R15 ;  /* 0x000000010c0e7810 */ /* 0x000fc80007ffe00f */
[----:B------:R-:W-:-:S04]  /*2930*/  LOP3.LUT R14, R14, 0xf, RZ, 0xc0, !PT ;  /* 0x0000000f0e0e7812 */ /* 0x000fc800078ec0ff */
[C---:B------:R-:W-:Y:S01]  /*2940*/  LOP3.LUT P1, RZ, R14.reuse, 0x7, RZ, 0xc0, !PT ;  /* 0x000000070eff7812 */ /* 0x040fe2000782c0ff */
[----:B------:R-:W-:-:S05]  /*2950*/  VIADD R15, R14, 0xffffffff ;  /* 0xffffffff0e0f7836 */ /* 0x000fca0000000000 */
[----:B------:R-:W-:-:S13]  /*2960*/  ISETP.GE.U32.AND P0, PT, R15, 0x7, PT ;  /* 0x000000070f00780c */ /* 0x000fda0003f06070 */
[----:B------:R-:W-:Y:S05]  /*2970*/  @!P0 BRA `(.L_x_59) ;  /* 0x0000000000cc8947 */ /* 0x000fea0003800000 */
        /* <DEDUP_REMOVED lines=9> */
[----:B------:R-:W5:Y:S01]  /*2a10*/  LDG.E.CONSTANT R32, desc[UR6][R40.64+0x1c] ;  /* 0x00001c0628207981 */ /* 0x000f62000c1e9900 */
[----:B------:R-:W-:Y:S01]  /*2a20*/  VIADD R13, R13, 0x8 ;  /* 0x000000080d0d7836 */ /* 0x000fe20000000000 */
[----:B--2---:R-:W0:Y:S08]  /*2a30*/  F2F.F64.F32 R26, R37 ;  /* 0x00000025001a7310 */ /* 0x004e300000201800 */
[----:B---3--:R-:W1:Y:S01]  /*2a40*/  F2F.F64.F32 R20, R39 ;  /* 0x0000002700147310 */ /* 0x008e620000201800 */
[----:B0-----:R-:W-:-:S07]  /*2a50*/  DFMA R26, R22, -0.5, R26 ;  /* 0xbfe00000161a782b */ /* 0x001fce000000001a */
[----:B----4-:R-:W0:Y:S01]  /*2a60*/  F2F.F64.F32 R14, R42 ;  /* 0x0000002a000e7310 */ /* 0x010e220000201800 */
[----:B------:R-:W-:-:S07]  /*2a70*/  DFMA R30, R28, R26, R24 ;  /* 0x0000001a1c1e722b */ /* 0x000fce0000000018 */
[----:B-----5:R-:W2:Y:S01]  /*2a80*/  F2F.F64.F32 R36, R36 ;  /* 0x0000002400247310 */ /* 0x020ea20000201800 */
[----:B------:R-:W-:Y:S02]  /*2a90*/  DADD R28, R28, 1 ;  /* 0x3ff000001c1c7429 */ /* 0x000fe40000000000 */
[----:B-1----:R-:W-:Y:S02]  /*2aa0*/  DFMA R20, R22, -0.5, R20 ;  /* 0xbfe000001614782b */ /* 0x002fe40000000014 */
[----:B------:R-:W-:Y:S02]  /*2ab0*/  DADD R26, R34, R26 ;  /* 0x00000000221a7229 */ /* 0x000fe4000000001a */
[----:B0-----:R-:W-:Y:S01]  /*2ac0*/  DFMA R14, R22, -0.5, R14 ;  /* 0xbfe00000160e782b */ /* 0x001fe2000000000e */
[----:B------:R-:W0:Y:S03]  /*2ad0*/  F2F.F64.F32 R24, R43 ;  /* 0x0000002b00187310 */ /* 0x000e260000201800 */
[----:B------:R-:W-:-:S02]  /*2ae0*/  DFMA R30, R28, R20, R30 ;  /* 0x000000141c1e722b */ /* 0x000fc4000000001e */
[----:B------:R-:W-:Y:S02]  /*2af0*/  DADD R28, R28, 1 ;  /* 0x3ff000001c1c7429 */ /* 0x000fe40000000000 */
[----:B------:R-:W-:Y:S01]  /*2b00*/  DADD R26, R26, R20 ;  /* 0x000000001a1a7229 */ /* 0x000fe20000000014 */
[----:B------:R-:W1:Y:S01]  /*2b10*/  F2F.F64.F32 R34, R38 ;  /* 0x0000002600227310 */ /* 0x000e620000201800 */
[----:B--2---:R-:W-:-:S04]  /*2b20*/  DFMA R20, R22, -0.5, R36 ;  /* 0xbfe000001614782b */ /* 0x004fc80000000024 */
[C---:B------:R-:W-:Y:S02]  /*2b30*/  DFMA R30, R28.reuse, R14, R30 ;  /* 0x0000000e1c1e722b */ /* 0x040fe4000000001e */
[----:B------:R-:W-:Y:S02]  /*2b40*/  DADD R28, R28, 1 ;  /* 0x3ff000001c1c7429 */ /* 0x000fe40000000000 */
[----:B0-----:R-:W-:Y:S02]  /*2b50*/  DFMA R24, R22, -0.5, R24 ;  /* 0xbfe000001618782b */ /* 0x001fe40000000018 */
        /* <DEDUP_REMOVED lines=8> */
[----:B------:R-:W-:Y:S02]  /*2be0*/  DADD R28, R28, 1 ;  /* 0x3ff000001c1c7429 */ /* 0x000fe40000000000 */
[----:B------:R-:W-:Y:S02]  /*2bf0*/  DADD R26, R26, R34 ;  /* 0x000000001a1a7229 */ /* 0x000fe40000000022 */
[----:B0-----:R-:W-:-:S04]  /*2c00*/  DFMA R14, R22, -0.5, R14 ;  /* 0xbfe00000160e782b */ /* 0x001fc8000000000e */
[C---:B------:R-:W-:Y:S02]  /*2c10*/  DFMA R30, R28.reuse, R20, R30 ;  /* 0x000000141c1e722b */ /* 0x040fe4000000001e */
[----:B------:R-:W-:Y:S02]  /*2c20*/  DADD R28, R28, 1 ;  /* 0x3ff000001c1c7429 */ /* 0x000fe40000000000 */
[----:B------:R-:W-:Y:S02]  /*2c30*/  DADD R26, R26, R20 ;  /* 0x000000001a1a7229 */ /* 0x000fe40000000014 */
[----:B-1----:R-:W-:-:S04]  /*2c40*/  DFMA R34, R22, -0.5, R24 ;  /* 0xbfe000001622782b */ /* 0x002fc80000000018 */
[C---:B------:R-:W-:Y:S02]  /*2c50*/  DADD R24, R28.reuse, 1 ;  /* 0x3ff000001c187429 */ /* 0x040fe40000000000 */
[----:B------:R-:W-:Y:S02]  /*2c60*/  DFMA R30, R28, R14, R30 ;  /* 0x0000000e1c1e722b */ /* 0x000fe4000000001e */
[----:B------:R-:W-:-:S04]  /*2c70*/  DADD R26, R26, R14 ;  /* 0x000000001a1a7229 */ /* 0x000fc8000000000e */
[C---:B------:R-:W-:Y:S02]  /*2c80*/  DADD R28, R24.reuse, 1 ;  /* 0x3ff00000181c7429 */ /* 0x040fe40000000000 */
[----:B------:R-:W-:Y:S02]  /*2c90*/  DFMA R24, R24, R34, R30 ;  /* 0x000000221818722b */ /* 0x000fe4000000001e */
[----:B------:R-:W-:-:S11]  /*2ca0*/  DADD R34, R26, R34 ;  /* 0x000000001a227229 */ /* 0x000fd60000000022 */
.L_x_59:
[----:B------:R-:W-:Y:S05]  /*2cb0*/  @!P1 BRA `(.L_x_56) ;  /* 0x0000000000f49947 */ /* 0x000fea0003800000 */
[----:B------:R-:W-:-:S04]  /*2cc0*/  VIADD R14, R8, UR5 ;  /* 0x00000005080e7c36 */ /* 0x000fc80008000000 */
[----:B------:R-:W-:-:S05]  /*2cd0*/  IMAD.MOV R14, RZ, RZ, -R14 ;  /* 0x000000ffff0e7224 */ /* 0x000fca00078e0a0e */
[----:B------:R-:W-:-:S04]  /*2ce0*/  PRMT R15, R14, 0x7710, RZ ;  /* 0x000077100e0f7816 */ /* 0x000fc800000000ff */
[----:B------:R-:W-:-:S04]  /*2cf0*/  IADD3 R12, PT, PT, R12, 0x1, R15 ;  /* 0x000000010c0c7810 */ /* 0x000fc80007ffe00f */
[----:B------:R-:W-:-:S04]  /*2d00*/  LOP3.LUT R12, R12, 0xffff, RZ, 0xc0, !PT ;  /* 0x0000ffff0c0c7812 */ /* 0x000fc800078ec0ff */
[C---:B------:R-:W-:Y:S02]  /*2d10*/  LOP3.LUT R14, R12.reuse, 0x7, RZ, 0xc0, !PT ;  /* 0x000000070c0e7812 */ /* 0x040fe400078ec0ff */
[----:B------:R-:W-:-:S03]  /*2d20*/  LOP3.LUT R12, R12, 0x3, RZ, 0xc0, !PT ;  /* 0x000000030c0c7812 */ /* 0x000fc600078ec0ff */
[----:B------:R-:W-:Y:S01]  /*2d30*/  VIADD R14, R14, 0xffffffff ;  /* 0xffffffff0e0e7836 */ /* 0x000fe20000000000 */
[----:B------:R-:W-:-:S04]  /*2d40*/  ISETP.NE.AND P1, PT, R12, RZ, PT ;  /* 0x000000ff0c00720c */ /* 0x000fc80003f25270 */
[----:B------:R-:W-:-:S13]  /*2d50*/  ISETP.GE.U32.AND P0, PT, R14, 0x3, PT ;  /* 0x000000030e00780c */ /* 0x000fda0003f06070 */
[----:B------:R-:W-:Y:S05]  /*2d60*/  @!P0 BRA `(.L_x_60) ;  /* 0x00000000006c8947 */ /* 0x000fea0003800000 */
[----:B------:R-:W0:Y:S02]  /*2d70*/  LDC.64 R14, c[0x0][0x390] ;  /* 0x0000e400ff0e7b82 */ /* 0x000e240000000a00 */
[----:B0-----:R-:W-:-:S05]  /*2d80*/  IMAD.WIDE R32, R13, 0x4, R14 ;  /* 0x000000040d207825 */ /* 0x001fca00078e020e */
[----:B------:R-:W2:Y:S04]  /*2d90*/  LDG.E.CONSTANT R36, desc[UR6][R32.64] ;  /* 0x0000000620247981 */ /* 0x000ea8000c1e9900 */
[----:B------:R-:W3:Y:S04]  /*2da0*/  LDG.E.CONSTANT R37, desc[UR6][R32.64+0x4] ;  /* 0x0000040620257981 */ /* 0x000ee8000c1e9900 */
[----:B------:R-:W4:Y:S04]  /*2db0*/  LDG.E.CONSTANT R38, desc[UR6][R32.64+0x8] ;  /* 0x0000080620267981 */ /* 0x000f28000c1e9900 */
[----:B------:R-:W5:Y:S01]  /*2dc0*/  LDG.E.CONSTANT R39, desc[UR6][R32.64+0xc] ;  /* 0x00000c0620277981 */ /* 0x000f62000c1e9900 */
[----:B------:R-:W-:Y:S01]  /*2dd0*/  VIADD R13, R13, 0x4 ;  /* 0x000000040d0d7836 */ /* 0x000fe20000000000 */
[----:B--2---:R-:W0:Y:S08]  /*2de0*/  F2F.F64.F32 R26, R36 ;  /* 0x00000024001a7310 */ /* 0x004e300000201800 */
[----:B---3--:R-:W1:Y:S01]  /*2df0*/  F2F.F64.F32 R20, R37 ;  /* 0x0000002500147310 */ /* 0x008e620000201800 */
[----:B0-----:R-:W-:-:S07]  /*2e00*/  DFMA R26, R22, -0.5, R26 ;  /* 0xbfe00000161a782b */ /* 0x001fce000000001a */
[----:B----4-:R-:W0:Y:S01]  /*2e10*/  F2F.F64.F32 R14, R38 ;  /* 0x00000026000e7310 */ /* 0x010e220000201800 */
[C---:B------:R-:W-:Y:S02]  /*2e20*/  DFMA R30, R28.reuse, R26, R24 ;  /* 0x0000001a1c1e722b */ /* 0x040fe40000000018 */
[----:B------:R-:W-:-:S05]  /*2e30*/  DADD R28, R28, 1 ;  /* 0x3ff000001c1c7429 */ /* 0x000fca0000000000 */
[----:B-----5:R-:W2:Y:S01]  /*2e40*/  F2F.F64.F32 R24, R39 ;  /* 0x0000002700187310 */ /* 0x020ea20000201800 */
[----:B-1----:R-:W-:Y:S02]  /*2e50*/  DFMA R20, R22, -0.5, R20 ;  /* 0xbfe000001614782b */ /* 0x002fe40000000014 */
[----:B------:R-:W-:Y:S02]  /*2e60*/  DADD R26, R34, R26 ;  /* 0x00000000221a7229 */ /* 0x000fe4000000001a */
[----:B0-----:R-:W-:-:S04]  /*2e70*/  DFMA R14, R22, -0.5, R14 ;  /* 0xbfe00000160e782b */ /* 0x001fc8000000000e */
[C---:B------:R-:W-:Y:S02]  /*2e80*/  DFMA R30, R28.reuse, R20, R30 ;  /* 0x000000141c1e722b */ /* 0x040fe4000000001e */
[----:B------:R-:W-:Y:S02]  /*2e90*/  DADD R28, R28, 1 ;  /* 0x3ff000001c1c7429 */ /* 0x000fe40000000000 */
[----:B------:R-:W-:Y:S02]  /*2ea0*/  DADD R26, R26, R20 ;  /* 0x000000001a1a7229 */ /* 0x000fe40000000014 */
[----:B--2---:R-:W-:-:S04]  /*2eb0*/  DFMA R34, R22, -0.5, R24 ;  /* 0xbfe000001622782b */ /* 0x004fc80000000018 */
[C---:B------:R-:W-:Y:S02]  /*2ec0*/  DFMA R30, R28.reuse, R14, R30 ;  /* 0x0000000e1c1e722b */ /* 0x040fe4000000001e */
[----:B------:R-:W-:Y:S02]  /*2ed0*/  DADD R20, R28, 1 ;  /* 0x3ff000001c147429 */ /* 0x000fe40000000000 */
[----:B------:R-:W-:-:S06]  /*2ee0*/  DADD R26, R26, R14 ;  /* 0x000000001a1a7229 */ /* 0x000fcc000000000e */
[C---:B------:R-:W-:Y:S02]  /*2ef0*/  DFMA R24, R20.reuse, R34, R30 ;  /* 0x000000221418722b */ /* 0x040fe4000000001e */
[----:B------:R-:W-:Y:S02]  /*2f00*/  DADD R28, R20, 1 ;  /* 0x3ff00000141c7429 */ /* 0x000fe40000000000 */
[----:B------:R-:W-:-:S11]  /*2f10*/  DADD R34, R26, R34 ;  /* 0x000000001a227229 */ /* 0x000fd60000000022 */
.L_x_60:
[----:B------:R-:W-:Y:S05]  /*2f20*/  @!P1 BRA `(.L_x_56) ;  /* 0x0000000000589947 */ /* 0x000fea0003800000 */
[----:B------:R-:W0:Y:S02]  /*2f30*/  LDC.64 R26, c[0x0][0x390] ;  /* 0x0000e400ff1a7b82 */ /* 0x000e240000000a00 */
[----:B0-----:R-:W-:-:S05]  /*2f40*/  IMAD.WIDE R26, R13, 0x4, R26 ;  /* 0x000000040d1a7825 */ /* 0x001fca00078e021a */
[----:B------:R-:W2:Y:S01]  /*2f50*/  LDG.E.CONSTANT R13, desc[UR6][R26.64] ;  /* 0x000000061a0d7981 */ /* 0x000ea2000c1e9900 */
[----:B------:R-:W-:Y:S01]  /*2f60*/  ISETP.NE.AND P0, PT, R12, 0x1, PT ;  /* 0x000000010c00780c */ /* 0x000fe20003f05270 */
[----:B--2---:R-:W0:Y:S02]  /*2f70*/  F2F.F64.F32 R14, R13 ;  /* 0x0000000d000e7310 */ /* 0x004e240000201800 */
[----:B0-----:R-:W-:-:S08]  /*2f80*/  DFMA R14, R22, -0.5, R14 ;  /* 0xbfe00000160e782b */ /* 0x001fd0000000000e */
[----:B------:R-:W-:Y:S02]  /*2f90*/  DADD R34, R34, R14 ;  /* 0x0000000022227229 */ /* 0x000fe4000000000e */
[----:B------:R-:W-:Y:S01]  /*2fa0*/  DFMA R24, R14, R28, R24 ;  /* 0x0000001c0e18722b */ /* 0x000fe20000000018 */
[----:B------:R-:W-:Y:S10]  /*2fb0*/  @!P0 BRA `(.L_x_56) ;  /* 0x0000000000348947 */ /* 0x000ff40003800000 */
[----:B------:R-:W-:Y:S01]  /*2fc0*/  ISETP.NE.AND P0, PT, R12, 0x2, PT ;  /* 0x000000020c00780c */ /* 0x000fe20003f05270 */
[----:B------:R-:W2:-:S12]  /*2fd0*/  LDG.E.CONSTANT R30, desc[UR6][R26.64+0x4] ;  /* 0x000004061a1e7981 */ /* 0x000e98000c1e9900 */
[----:B------:R-:W3:Y:S01]  /*2fe0*/  @P0 LDG.E.CONSTANT R31, desc[UR6][R26.64+0x8] ;  /* 0x000008061a1f0981 */ /* 0x000ee2000c1e9900 */
[----:B------:R-:W-:-:S08]  /*2ff0*/  DADD R28, R28, 1 ;  /* 0x3ff000001c1c7429 */ /* 0x000fd00000000000 */
[----:B------:R-:W-:Y:S01]  /*3000*/  @P0 DADD R14, R28, 1 ;  /* 0x3ff000001c0e0429 */ /* 0x000fe20000000000 */
[----:B--2---:R-:W0:Y:S08]  /*3010*/  F2F.F64.F32 R12, R30 ;  /* 0x0000001e000c7310 */ /* 0x004e300000201800 */
[----:B---3--:R-:W1:Y:S01]  /*3020*/  @P0 F2F.F64.F32 R20, R31 ;  /* 0x0000001f00140310 */ /* 0x008e620000201800 */
[----:B0-----:R-:W-:-:S08]  /*3030*/  DFMA R12, R22, -0.5, R12 ;  /* 0xbfe00000160c782b */ /* 0x001fd0000000000c */
[----:B------:R-:W-:Y:S02]  /*3040*/  DFMA R24, R28, R12, R24 ;  /* 0x0000000c1c18722b */ /* 0x000fe40000000018 */
[----:B------:R-:W-:Y:S02]  /*3050*/  DADD R34, R34, R12 ;  /* 0x0000000022227229 */ /* 0x000fe4000000000c */
[----:B-1----:R-:W-:-:S08]  /*3060*/  @P0 DFMA R20, R22, -0.5, R20 ;  /* 0xbfe000001614082b */ /* 0x002fd00000000014 */
[----:B------:R-:W-:Y:S02]  /*3070*/  @P0 DFMA R24, R14, R20, R24 ;  /* 0x000000140e18022b */ /* 0x000fe40000000018 */
[----:B------:R-:W-:-:S11]  /*3080*/  @P0 DADD R34, R34, R20 ;  /* 0x0000000022220229 */ /* 0x000fd60000000014 */
.L_x_56:
[----:B------:R-:W0:Y:S01]  /*3090*/  I2F.F64.U32 R22, R2 ;  /* 0x0000000200167312 */ /* 0x000e220000201800 */
[----:B------:R-:W-:-:S07]  /*30a0*/  VIADD R20, R2, 0xffffffff ;  /* 0xffffffff02147836 */ /* 0x000fce0000000000 */
[----:B------:R-:W1:Y:S01]  /*30b0*/  I2F.F64.U32 R20, R20 ;  /* 0x0000001400147312 */ /* 0x000e620000201800 */
[----:B0-----:R-:W-:-:S08]  /*30c0*/  DMUL R12, R22, 0.5 ;  /* 0x3fe00000160c7828 */ /* 0x001fd00000000000 */
[----:B-1----:R-:W-:-:S08]  /*30d0*/  DMUL R14, R20, R12 ;  /* 0x0000000c140e7228 */ /* 0x002fd00000000000 */
[----:B------:R-:W-:-:S08]  /*30e0*/  DMUL R12, R34, R14 ;  /* 0x0000000e220c7228 */ /* 0x000fd00000000000 */
[----:B------:R-:W-:-:S08]  /*30f0*/  DFMA R12, R22, R24, -R12 ;  /* 0x00000018160c722b */ /* 0x000fd0000000080c */
[----:B------:R-:W-:-:S08]  /*3100*/  DMUL R12, R12, R18 ;  /* 0x000000120c0c7228 */ /* 0x000fd00000000000 */
[----:B------:R-:W-:Y:S01]  /*3110*/  DFMA R34, R12, -R14, R34 ;  /* 0x8000000e0c22722b */ /* 0x000fe20000000022 */
[----:B------:R-:W0:Y:S07]  /*3120*/  LDC.64 R14, c[0x0][0x3d0] ;  /* 0x0000f400ff0e7b82 */ /* 0x000e2e0000000a00 */
[----:B------:R-:W-:-:S08]  /*3130*/  DMUL R34, R34, R16 ;  /* 0x0000001022227228 */ /* 0x000fd00000000000 */
[----:B------:R-:W-:-:S10]  /*3140*/  DFMA R34, R20, R12, R34 ;  /* 0x0000000c1422722b */ /* 0x000fd40000000022 */
[----:B------:R-:W1:Y:S01]  /*3150*/  F2F.F32.F64 R35, R34 ;  /* 0x0000002200237310 */ /* 0x000e620000301000 */
[----:B0-----:R-:W-:-:S05]  /*3160*/  IMAD.WIDE R12, R11, 0x4, R14 ;  /* 0x000000040b0c7825 */ /* 0x001fca00078e020e */
[----:B-1----:R1:W-:Y:S02]  /*3170*/  STG.E desc[UR6][R12.64], R35 ;  /* 0x000000230c007986 */ /* 0x0023e4000c101906 */
.L_x_55:
[----:B------:R-:W-:Y:S01]  /*3180*/  VIADD R7, R7, 0x1 ;  /* 0x0000000107077836 */ /* 0x000fe20000000000 */
[----:B------:R-:W-:Y:S01]  /*3190*/  UIADD3 UR4, UPT, UPT, UR4, 0x1, URZ ;  /* 0x0000000104047890 */ /* 0x000fe2000fffe0ff */
[----:B------:R-:W-:Y:S02]  /*31a0*/  VIADD R10, R10, 0x1 ;  /* 0x000000010a0a7836 */ /* 0x000fe40000000000 */
[----:B------:R-:W-:Y:S01]  /*31b0*/  VIADD R9, R9, 0x1 ;  /* 0x0000000109097836 */ /* 0x000fe20000000000 */
[----:B------:R-:W-:Y:S01]  /*31c0*/  ISETP.NE.AND P0, PT, R7, UR8, PT ;  /* 0x0000000807007c0c */ /* 0x000fe2000bf05270 */
[----:B------:R-:W-:-:S12]  /*31d0*/  VIADD R8, R8, 0x1 ;  /* 0x0000000108087836 */ /* 0x000fd80000000000 */
[----:B------:R-:W-:Y:S05]  /*31e0*/  @P0 BRA `(.L_x_61) ;  /* 0xffffffd400c40947 */ /* 0x000fea000383ffff */
[----:B------:R-:W-:Y:S05]  /*31f0*/  EXIT ;  /* 0x000000000000794d */ /* 0x000fea0003800000 */
        .weak           $__internal_2_$__cuda_sm20_dblrcp_rn_slowpath_v3
        .type           $__internal_2_$__cuda_sm20_dblrcp_rn_slowpath_v3,@function
        .size           $__internal_2_$__cuda_sm20_dblrcp_rn_slowpath_v3,($__internal_3_$__cuda_sm20_div_rn_f64_full - $__internal_2_$__cuda_sm20_dblrcp_rn_slowpath_v3)
$__internal_2_$__cuda_sm20_dblrcp_rn_slowpath_v3:
[----:B------:R-:W-:-:S14]  /*3200*/  DSETP.GTU.AND P0, PT, |R18|, +INF , PT ;  /* 0x7ff000001200742a */ /* 0x000fdc0003f0c200 */
[----:B------:R-:W-:Y:S05]  /*3210*/  @P0 BRA `(.L_x_62) ;  /* 0x0000000000800947 */ /* 0x000fea0003800000 */
[----:B------:R-:W-:-:S05]  /*3220*/  LOP3.LUT R12, R19, 0x7fffffff, RZ, 0xc0, !PT ;  /* 0x7fffffff130c7812 */ /* 0x000fca00078ec0ff */
[----:B------:R-:W-:-:S05]  /*3230*/  VIADD R10, R12, 0xffffffff ;  /* 0xffffffff0c0a7836 */ /* 0x000fca0000000000 */
[----:B------:R-:W-:-:S13]  /*3240*/  ISETP.GE.U32.AND P0, PT, R10, 0x7fefffff, PT ;  /* 0x7fefffff0a00780c */ /* 0x000fda0003f06070 */
[----:B------:R-:W-:Y:S01]  /*3250*/  @P0 LOP3.LUT R11, R19, 0x7ff00000, RZ, 0x3c, !PT ;  /* 0x7ff00000130b0812 */ /* 0x000fe200078e3cff */
[----:B------:R-:W-:Y:S01]  /*3260*/  @P0 IMAD.MOV.U32 R10, RZ, RZ, RZ ;  /* 0x000000ffff0a0224 */ /* 0x000fe200078e00ff */
[----:B------:R-:W-:Y:S06]  /*3270*/  @P0 BRA `(.L_x_63) ;  /* 0x0000000000700947 */ /* 0x000fec0003800000 */
[----:B------:R-:W-:-:S13]  /*3280*/  ISETP.GE.U32.AND P0, PT, R12, 0x1000001, PT ;  /* 0x010000010c00780c */ /* 0x000fda0003f06070 */
[----:B------:R-:W-:Y:S05]  /*3290*/  @!P0 BRA `(.L_x_64) ;  /* 0x0000000000388947 */ /* 0x000fea0003800000 */
[----:B------:R-:W-:Y:S02]  /*32a0*/  VIADD R11, R19, 0xc0200000 ;  /* 0xc0200000130b7836 */ /* 0x000fe40000000000 */
[----:B------:R-:W-:Y:S02]  /*32b0*/  IMAD.MOV.U32 R10, RZ, RZ, R18 ;  /* 0x000000ffff0a7224 */ /* 0x000fe400078e0012 */
[----:B------:R-:W0:Y:S01]  /*32c0*/  MUFU.RCP64H R13, R11 ;  /* 0x0000000b000d7308 */ /* 0x000e220000001800 */
[----:B------:R-:W-:-:S06]  /*32d0*/  IMAD.MOV.U32 R12, RZ, RZ, R9 ;  /* 0x000000ffff0c7224 */ /* 0x000fcc00078e0009 */
        /* <DEDUP_REMOVED lines=8> */
[----:B------:R-:W-:Y:S01]  /*3360*/  DFMA R10, R12, R14, R12 ;  /* 0x0000000e0c0a722b */ /* 0x000fe2000000000c */
[----:B------:R-:W-:Y:S10]  /*3370*/  BRA `(.L_x_63) ;  /* 0x0000000000307947 */ /* 0x000ff40003800000 */
.L_x_64:
        /* <DEDUP_REMOVED lines=8> */
[----:B------:R-:W-:Y:S01]  /*3400*/  DMUL R10, R10, 8.11296384146066816958e+31 ;  /* 0x469000000a0a7828 */ /* 0x000fe20000000000 */
[----:B------:R-:W-:Y:S10]  /*3410*/  BRA `(.L_x_63) ;  /* 0x0000000000087947 */ /* 0x000ff40003800000 */
.L_x_62:
[----:B------:R-:W-:Y:S01]  /*3420*/  LOP3.LUT R11, R19, 0x80000, RZ, 0xfc, !PT ;  /* 0x00080000130b7812 */ /* 0x000fe200078efcff */
[----:B------:R-:W-:-:S07]  /*3430*/  IMAD.MOV.U32 R10, RZ, RZ, R18 ;  /* 0x000000ffff0a7224 */ /* 0x000fce00078e0012 */
.L_x_63:
[----:B------:R-:W-:-:S04]  /*3440*/  IMAD.MOV.U32 R9, RZ, RZ, 0x0 ;  /* 0x00000000ff097424 */ /* 0x000fc800078e00ff */
[----:B------:R-:W-:Y:S05]  /*3450*/  RET.REL.NODEC R8 `(ttm_squeeze_batch_f32) ;  /* 0xffffffc808e87950 */ /* 0x000fea0003c3ffff */
        .weak           $__internal_3_$__cuda_sm20_div_rn_f64_full
        .type           $__internal_3_$__cuda_sm20_div_rn_f64_full,@function
        .size           $__internal_3_$__cuda_sm20_div_rn_f64_full,(.L_x_72 - $__internal_3_$__cuda_sm20_div_rn_f64_full)
$__internal_3_$__cuda_sm20_div_rn_f64_full:
[----:B------:R-:W-:Y:S01]  /*3460*/  IMAD.MOV.U32 R9, RZ, RZ, 0x3ff80000 ;  /* 0x3ff80000ff097424 */ /* 0x000fe200078e00ff */
[C---:B------:R-:W-:Y:S01]  /*3470*/  FSETP.GEU.AND P1, PT, |R19|.reuse, 1.469367938527859385e-39, PT ;  /* 0x001000001300780b */ /* 0x040fe20003f2e200 */
[----:B------:R-:W-:Y:S01]  /*3480*/  IMAD.MOV.U32 R8, RZ, RZ, 0x0 ;  /* 0x00000000ff087424 */ /* 0x000fe200078e00ff */
[----:B------:R-:W-:Y:S01]  /*3490*/  LOP3.LUT R15, R19, 0x7ff00000, RZ, 0xc0, !PT ;  /* 0x7ff00000130f7812 */ /* 0x000fe200078ec0ff */
[----:B------:R-:W0:Y:S01]  /*34a0*/  MUFU.RCP64H R21, R9 ;  /* 0x0000000900157308 */ /* 0x000e220000001800 */
[----:B------:R-:W-:Y:S02]  /*34b0*/  IMAD.MOV.U32 R20, RZ, RZ, 0x1 ;  /* 0x00000001ff147424 */ /* 0x000fe400078e00ff */
[----:B------:R-:W-:Y:S01]  /*34c0*/  IMAD.MOV.U32 R29, RZ, RZ, 0x1ca00000 ;  /* 0x1ca00000ff1d7424 */ /* 0x000fe200078e00ff */
[----:B------:R-:W-:Y:S01]  /*34d0*/  ISETP.GE.U32.AND P0, PT, R15, 0x40100000, PT ;  /* 0x401000000f00780c */ /* 0x000fe20003f06070 */
[----:B------:R-:W-:Y:S02]  /*34e0*/  IMAD.MOV.U32 R28, RZ, RZ, R15 ;  /* 0x000000ffff1c7224 */ /* 0x000fe400078e000f */
[----:B------:R-:W-:Y:S01]  /*34f0*/  IMAD.MOV.U32 R31, RZ, RZ, 0x40100000 ;  /* 0x40100000ff1f7424 */ /* 0x000fe200078e00ff */
[----:B------:R-:W-:-:S03]  /*3500*/  SEL R29, R29, 0x63400000, !P0 ;  /* 0x634000001d1d7807 */ /* 0x000fc60004000000 */
[----:B------:R-:W-:Y:S01]  /*3510*/  VIADD R32, R31, 0xffffffff ;  /* 0xffffffff1f207836 */ /* 0x000fe20000000000 */
[----:B0-----:R-:W-:-:S08]  /*3520*/  DFMA R22, R20, -R8, 1 ;  /* 0x3ff000001416742b */ /* 0x001fd00000000808 */
[----:B------:R-:W-:-:S08]  /*3530*/  DFMA R22, R22, R22, R22 ;  /* 0x000000161616722b */ /* 0x000fd00000000016 */
[----:B------:R-:W-:Y:S01]  /*3540*/  DFMA R24, R20, R22, R20 ;  /* 0x000000161418722b */ /* 0x000fe20000000014 */
[C-C-:B------:R-:W-:Y:S01]  /*3550*/  @!P1 LOP3.LUT R22, R29.reuse, 0x80000000, R19.reuse, 0xf8, !PT ;  /* 0x800000001d169812 */ /* 0x140fe200078ef813 */
[----:B------:R-:W-:Y:S01]  /*3560*/  IMAD.MOV.U32 R20, RZ, RZ, R18 ;  /* 0x000000ffff147224 */ /* 0x000fe200078e0012 */
[----:B------:R-:W-:Y:S02]  /*3570*/  LOP3.LUT R21, R29, 0x800fffff, R19, 0xf8, !PT ;  /* 0x800fffff1d157812 */ /* 0x000fe400078ef813 */
[----:B------:R-:W-:Y:S01]  /*3580*/  @!P1 LOP3.LUT R23, R22, 0x100000, RZ, 0xfc, !PT ;  /* 0x0010000016179812 */ /* 0x000fe200078efcff */
[----:B------:R-:W-:Y:S02]  /*3590*/  @!P1 IMAD.MOV.U32 R22, RZ, RZ, RZ ;  /* 0x000000ffff169224 */ /* 0x000fe400078e00ff */
[----:B------:R-:W-:-:S04]  /*35a0*/  DFMA R26, R24, -R8, 1 ;  /* 0x3ff00000181a742b */ /* 0x000fc80000000808 */
[----:B------:R-:W-:-:S04]  /*35b0*/  @!P1 DFMA R20, R20, 2, -R22 ;  /* 0x400000001414982b */ /* 0x000fc80000000816 */
[----:B------:R-:W-:-:S06]  /*35c0*/  DFMA R26, R24, R26, R24 ;  /* 0x0000001a181a722b */ /* 0x000fcc0000000018 */
[----:B------:R-:W-:Y:S02]  /*35d0*/  @!P1 LOP3.LUT R28, R21, 0x7ff00000, RZ, 0xc0, !PT ;  /* 0x7ff00000151c9812 */ /* 0x000fe400078ec0ff */
[----:B------:R-:W-:-:S03]  /*35e0*/  DMUL R22, R26, R20 ;  /* 0x000000141a167228 */ /* 0x000fc60000000000 */
[----:B------:R-:W-:-:S05]  /*35f0*/  VIADD R30, R28, 0xffffffff ;  /* 0xffffffff1c1e7836 */ /* 0x000fca0000000000 */
[----:B------:R-:W-:Y:S01]  /*3600*/  DFMA R24, R22, -R8, R20 ;  /* 0x800000081618722b */ /* 0x000fe20000000014 */
[----:B------:R-:W-:-:S04]  /*3610*/  ISETP.GT.U32.AND P0, PT, R30, 0x7feffffe, PT ;  /* 0x7feffffe1e00780c */ /* 0x000fc80003f04070 */
[----:B------:R-:W-:-:S03]  /*3620*/  ISETP.GT.U32.OR P0, PT, R32, 0x7feffffe, P0 ;  /* 0x7feffffe2000780c */ /* 0x000fc60000704470 */
[----:B------:R-:W-:-:S10]  /*3630*/  DFMA R22, R26, R24, R22 ;  /* 0x000000181a16722b */ /* 0x000fd40000000016 */
[----:B------:R-:W-:Y:S05]  /*3640*/  @P0 BRA `(.L_x_65) ;  /* 0x0000000000680947 */ /* 0x000fea0003800000 */
[----:B------:R-:W-:-:S05]  /*3650*/  IMAD.MOV.U32 R18, RZ, RZ, 0x40100000 ;  /* 0x40100000ff127424 */ /* 0x000fca00078e00ff */
[----:B------:R-:W-:-:S04]  /*3660*/  VIADDMNMX R15, R15, -R18, 0xb9600000, !PT ;  /* 0xb96000000f0f7446 */ /* 0x000fc80007800912 */
[----:B------:R-:W-:-:S05]  /*3670*/  VIMNMX R18, PT, PT, R15, 0x46a00000, PT ;  /* 0x46a000000f127848 */ /* 0x000fca0003fe0100 */
[----:B------:R-:W-:Y:S02]  /*3680*/  IMAD.IADD R29, R18, 0x1, -R29 ;  /* 0x00000001121d7824 */ /* 0x000fe400078e0a1d */
[----:B------:R-:W-:Y:S02]  /*3690*/  IMAD.MOV.U32 R18, RZ, RZ, RZ ;  /* 0x000000ffff127224 */ /* 0x000fe400078e00ff */
[----:B------:R-:W-:-:S06]  /*36a0*/  VIADD R19, R29, 0x7fe00000 ;  /* 0x7fe000001d137836 */ /* 0x000fcc0000000000 */
[----:B------:R-:W-:-:S10]  /*36b0*/  DMUL R24, R22, R18 ;  /* 0x0000001216187228 */ /* 0x000fd40000000000 */
[----:B------:R-:W-:-:S13]  /*36c0*/  FSETP.GTU.AND P0, PT, |R25|, 1.469367938527859385e-39, PT ;  /* 0x001000001900780b */ /* 0x000fda0003f0c200 */
[----:B------:R-:W-:Y:S05]  /*36d0*/  @P0 BRA `(.L_x_66) ;  /* 0x0000000000880947 */ /* 0x000fea0003800000 */
[----:B------:R-:W-:Y:S01]  /*36e0*/  DFMA R8, R22, -R8, R20 ;  /* 0x800000081608722b */ /* 0x000fe20000000014 */
[----:B------:R-:W-:-:S09]  /*36f0*/  IMAD.MOV.U32 R18, RZ, RZ, RZ ;  /* 0x000000ffff127224 */ /* 0x000fd200078e00ff */
[C---:B------:R-:W-:Y:S02]  /*3700*/  FSETP.NEU.AND P0, PT, R9.reuse, RZ, PT ;  /* 0x000000ff0900720b */ /* 0x040fe40003f0d000 */
[----:B------:R-:W-:-:S04]  /*3710*/  LOP3.LUT R8, R9, 0x40180000, RZ, 0x3c, !PT ;  /* 0x4018000009087812 */ /* 0x000fc800078e3cff */
[----:B------:R-:W-:-:S04]  /*3720*/  LOP3.LUT R15, R8, 0x80000000, RZ, 0xc0, !PT ;  /* 0x80000000080f7812 */ /* 0x000fc800078ec0ff */
[----:B------:R-:W-:-:S03]  /*3730*/  LOP3.LUT R19, R15, R19, RZ, 0xfc, !PT ;  /* 0x000000130f137212 */ /* 0x000fc600078efcff */
[----:B------:R-:W-:Y:S05]  /*3740*/  @!P0 BRA `(.L_x_66) ;  /* 0x00000000006c8947 */ /* 0x000fea0003800000 */
[----:B------:R-:W-:Y:S01]  /*3750*/  IMAD.MOV R9, RZ, RZ, -R29 ;  /* 0x000000ffff097224 */ /* 0x000fe200078e0a1d */
[----:B------:R-:W-:Y:S01]  /*3760*/  DMUL.RP R18, R22, R18 ;  /* 0x0000001216127228 */ /* 0x000fe20000008000 */
[----:B------:R-:W-:Y:S01]  /*3770*/  IMAD.MOV.U32 R8, RZ, RZ, RZ ;  /* 0x000000ffff087224 */ /* 0x000fe200078e00ff */
[----:B------:R-:W-:-:S05]  /*3780*/  IADD3 R29, PT, PT, -R29, -0x43300000, RZ ;  /* 0xbcd000001d1d7810 */ /* 0x000fca0007ffe1ff */
[----:B------:R-:W-:-:S03]  /*3790*/  DFMA R8, R24, -R8, R22 ;  /* 0x800000081808722b */ /* 0x000fc60000000016 */
[----:B------:R-:W-:-:S07]  /*37a0*/  LOP3.LUT R15, R19, R15, RZ, 0x3c, !PT ;  /* 0x0000000f130f7212 */ /* 0x000fce00078e3cff */
[----:B------:R-:W-:-:S04]  /*37b0*/  FSETP.NEU.AND P0, PT, |R9|, R29, PT ;  /* 0x0000001d0900720b */ /* 0x000fc80003f0d200 */
[----:B------:R-:W-:Y:S02]  /*37c0*/  FSEL R24, R18, R24, !P0 ;  /* 0x0000001812187208 */ /* 0x000fe40004000000 */
[----:B------:R-:W-:Y:S01]  /*37d0*/  FSEL R25, R15, R25, !P0 ;  /* 0x000000190f197208 */ /* 0x000fe20004000000 */
[----:B------:R-:W-:Y:S06]  /*37e0*/  BRA `(.L_x_66) ;  /* 0x0000000000447947 */ /* 0x000fec0003800000 */
.L_x_65:
[----:B------:R-:W-:-:S14]  /*37f0*/  DSETP.NAN.AND P0, PT, R18, R18, PT ;  /* 0x000000121200722a */ /* 0x000fdc0003f08000 */
[----:B------:R-:W-:Y:S05]  /*3800*/  @P0 BRA `(.L_x_67) ;  /* 0x0000000000340947 */ /* 0x000fea0003800000 */
[----:B------:R-:W-:Y:S01]  /*3810*/  ISETP.NE.AND P0, PT, R28, R31, PT ;  /* 0x0000001f1c00720c */ /* 0x000fe20003f05270 */
[----:B------:R-:W-:Y:S02]  /*3820*/  IMAD.MOV.U32 R24, RZ, RZ, 0x0 ;  /* 0x00000000ff187424 */ /* 0x000fe400078e00ff */
[----:B------:R-:W-:-:S10]  /*3830*/  IMAD.MOV.U32 R25, RZ, RZ, -0x80000 ;  /* 0xfff80000ff197424 */ /* 0x000fd400078e00ff */
[----:B------:R-:W-:Y:S05]  /*3840*/  @!P0 BRA `(.L_x_66) ;  /* 0x00000000002c8947 */ /* 0x000fea0003800000 */
[----:B------:R-:W-:Y:S02]  /*3850*/  ISETP.NE.AND P0, PT, R28, 0x7ff00000, PT ;  /* 0x7ff000001c00780c */ /* 0x000fe40003f05270 */
[----:B------:R-:W-:Y:S02]  /*3860*/  LOP3.LUT R18, R19, 0x40180000, RZ, 0x3c, !PT ;  /* 0x4018000013127812 */ /* 0x000fe400078e3cff */
[----:B------:R-:W-:Y:S02]  /*3870*/  ISETP.EQ.OR P0, PT, R31, RZ, !P0 ;  /* 0x000000ff1f00720c */ /* 0x000fe40004702670 */
[----:B------:R-:W-:-:S11]  /*3880*/  LOP3.LUT R25, R18, 0x80000000, RZ, 0xc0, !PT ;  /* 0x8000000012197812 */ /* 0x000fd600078ec0ff */
[----:B------:R-:W-:Y:S01]  /*3890*/  @P0 LOP3.LUT R8, R25, 0x7ff00000, RZ, 0xfc, !PT ;  /* 0x7ff0000019080812 */ /* 0x000fe200078efcff */
[----:B------:R-:W-:Y:S02]  /*38a0*/  @!P0 IMAD.MOV.U32 R24, RZ, RZ, RZ ;  /* 0x000000ffff188224 */ /* 0x000fe400078e00ff */
[----:B------:R-:W-:Y:S02]  /*38b0*/  @P0 IMAD.MOV.U32 R24, RZ, RZ, RZ ;  /* 0x000000ffff180224 */ /* 0x000fe400078e00ff */
[----:B------:R-:W-:Y:S01]  /*38c0*/  @P0 IMAD.MOV.U32 R25, RZ, RZ, R8 ;  /* 0x000000ffff190224 */ /* 0x000fe200078e0008 */
[----:B------:R-:W-:Y:S06]  /*38d0*/  BRA `(.L_x_66) ;  /* 0x0000000000087947 */ /* 0x000fec0003800000 */
.L_x_67:
[----:B------:R-:W-:Y:S01]  /*38e0*/  LOP3.LUT R25, R19, 0x80000, RZ, 0xfc, !PT ;  /* 0x0008000013197812 */ /* 0x000fe200078efcff */
[----:B------:R-:W-:-:S07]  /*38f0*/  IMAD.MOV.U32 R24, RZ, RZ, R18 ;  /* 0x000000ffff187224 */ /* 0x000fce00078e0012 */
.L_x_66:
[----:B------:R-:W-:Y:S02]  /*3900*/  IMAD.MOV.U32 R15, RZ, RZ, 0x0 ;  /* 0x00000000ff0f7424 */ /* 0x000fe400078e00ff */
[----:B------:R-:W-:Y:S02]  /*3910*/  IMAD.MOV.U32 R8, RZ, RZ, R24 ;  /* 0x000000ffff087224 */ /* 0x000fe400078e0018 */
[----:B------:R-:W-:Y:S01]  /*3920*/  IMAD.MOV.U32 R9, RZ, RZ, R25 ;  /* 0x000000ffff097224 */ /* 0x000fe200078e0019 */
[----:B------:R-:W-:Y:S06]  /*3930*/  RET.REL.NODEC R14 `(ttm_squeeze_batch_f32) ;  /* 0xffffffc40eb07950 */ /* 0x000fec0003c3ffff */
.L_x_68:
        /* <DEDUP_REMOVED lines=12> */
.L_x_72:


//--------------------- .nv.shared.reserved.0     --------------------------
	.section	.nv.shared.reserved.0,"aw",@nobits
	.weak		__nv_reservedSMEM_offset_0_alias
	.size		__nv_reservedSMEM_offset_0_alias, 0, 64
	.other		__nv_reservedSMEM_offset_0_alias,@"STO_CUDA_RESERVED_SHARED STV_DEFAULT"
__nv_reservedSMEM_offset_0_alias:
	.zero		0
	.zero		64


//--------------------- .nv.constant0.ttm_squeeze_many_series_one_param_f32 --------------------------
	.section	.nv.constant0.ttm_squeeze_many_series_one_param_f32,"a",@progbits
	.sectionflags	@""
	.align	4
.nv.constant0.ttm_squeeze_many_series_one_param_f32:
	.zero		976


//--------------------- .nv.constant0.ttm_squeeze_batch_f32 --------------------------
	.section	.nv.constant0.ttm_squeeze_batch_f32,"a",@progbits
	.sectionflags	@""
	.align	4
.nv.constant0.ttm_squeeze_batch_f32:
	.zero		992


//--------------------- SYMBOLS --------------------------

	.type		.nv.reservedSmem.offset0,@object
	.size		.nv.reservedSmem.offset0,0x4
